	.target	sm_90a

	.elftype	@"ET_EXEC"


//--------------------- .note.nv.tkinfo           --------------------------
	.section	.note.nv.tkinfo,"",@"SHT_NOTE"
	.sectionflags	@"SHF_NOTE_NV_TKINFO"
	.tkinfo
        /*0018*/ 	.word	0x00000002
        /*0030*/ 	.string	""
        /*0030*/ 	.string	"ptxas"
        /*0030*/ 	.string	"Cuda compilation tools, release 13.0, V13.0.88"
        /*0030*/ 	.string	"Build cuda_13.0.r13.0/compiler.36424714_0"
        /*0030*/ 	.string	"-arch sm_90a -m 64 "



//--------------------- .note.nv.cuinfo           --------------------------
	.section	.note.nv.cuinfo,"",@"SHT_NOTE"
	.sectionflags	@"SHF_NOTE_NV_CUINFO"
        /*0018*/ 	.short	0x0002
        /*001a*/ 	.short	0x005a
        /*001c*/ 	.short	0x0082
	.zero		2


//--------------------- .nv.info                  --------------------------
	.section	.nv.info,"",@"SHT_CUDA_INFO"
	.align	4


	//----- nvinfo : EIATTR_REGCOUNT
	.align		4
        /*0000*/ 	.byte	0x04, 0x2f
        /*0002*/ 	.short	(.L_15 - .L_14)
	.align		4
.L_14:
        /*0004*/ 	.word	index@(_ZN7cutlass13device_kernelINS_4gemm6kernel13GemmUniversalIN4cute5tupleIJiiiiEEENS1_10collective13CollectiveMmaINS1_34MainloopSm90TmaGmmaWarpSpecializedILi4ENS5_IJNS4_1CILi1EEENSA_ILi2EEESB_EEENS1_35KernelTmaWarpSpecializedCooperativeEEENS5_IJNSA_ILi128EEENSA_ILi256EEENSA_ILi64EEEEEENS_10tfloat32_tENS5_IJlSB_lEEESK_SL_NS4_8TiledMMAINS4_8MMA_AtomIJNS4_4SM904GMMA30MMA_64x256x8_F32TF32TF32_SS_TNILNSP_7ScaleInE1ELSR_1EEEEEENS4_6LayoutINS5_IJSC_SB_SB_EEENS5_IJSB_NSA_ILi0EEESW_EEEEENS5_IJNS4_10UnderscoreESZ_SZ_EEEEENS4_23SM90_TMA_LOAD_MULTICASTENS4_14ComposedLayoutINS4_7SwizzleILi3ELi4ELi3EEENS4_18smem_ptr_flag_bitsILi32EEENSU_INS5_IJNSA_ILi8EEENSA_ILi32EEEEEENS5_IJS19_SB_EEEEEEEvNS4_8identityENS4_13SM90_TMA_LOADES1D_vS1E_EENS_8epilogue10collective6detail29Sm90TmaWarpSpecializedAdapterINS1I_15DefaultEpilogueISK_SL_SL_NS1H_6thread17LinearCombinationISK_Li1EffLNS1M_9ScaleType4KindE0ELNS_15FloatRoundStyleE2ESK_EENS1_15EpilogueDefaultEEEEEvvEEEEvNT_6ParamsE)
        /*0008*/ 	.word	0x000000a8


	//----- nvinfo : EIATTR_FRAME_SIZE
	.align		4
.L_15:
        /*000c*/ 	.byte	0x04, 0x11
        /*000e*/ 	.short	(.L_17 - .L_16)
	.align		4
.L_16:
        /*0010*/ 	.word	index@(_ZN7cutlass13device_kernelINS_4gemm6kernel13GemmUniversalIN4cute5tupleIJiiiiEEENS1_10collective13CollectiveMmaINS1_34MainloopSm90TmaGmmaWarpSpecializedILi4ENS5_IJNS4_1CILi1EEENSA_ILi2EEESB_EEENS1_35KernelTmaWarpSpecializedCooperativeEEENS5_IJNSA_ILi128EEENSA_ILi256EEENSA_ILi64EEEEEENS_10tfloat32_tENS5_IJlSB_lEEESK_SL_NS4_8TiledMMAINS4_8MMA_AtomIJNS4_4SM904GMMA30MMA_64x256x8_F32TF32TF32_SS_TNILNSP_7ScaleInE1ELSR_1EEEEEENS4_6LayoutINS5_IJSC_SB_SB_EEENS5_IJSB_NSA_ILi0EEESW_EEEEENS5_IJNS4_10UnderscoreESZ_SZ_EEEEENS4_23SM90_TMA_LOAD_MULTICASTENS4_14ComposedLayoutINS4_7SwizzleILi3ELi4ELi3EEENS4_18smem_ptr_flag_bitsILi32EEENSU_INS5_IJNSA_ILi8EEENSA_ILi32EEEEEENS5_IJS19_SB_EEEEEEEvNS4_8identityENS4_13SM90_TMA_LOADES1D_vS1E_EENS_8epilogue10collective6detail29Sm90TmaWarpSpecializedAdapterINS1I_15DefaultEpilogueISK_SL_SL_NS1H_6thread17LinearCombinationISK_Li1EffLNS1M_9ScaleType4KindE0ELNS_15FloatRoundStyleE2ESK_EENS1_15EpilogueDefaultEEEEEvvEEEEvNT_6ParamsE)
        /*0014*/ 	.word	0x00000000


	//----- nvinfo : EIATTR_MIN_STACK_SIZE
	.align		4
.L_17:
        /*0018*/ 	.byte	0x04, 0x12
        /*001a*/ 	.short	(.L_19 - .L_18)
	.align		4
.L_18:
        /*001c*/ 	.word	index@(_ZN7cutlass13device_kernelINS_4gemm6kernel13GemmUniversalIN4cute5tupleIJiiiiEEENS1_10collective13CollectiveMmaINS1_34MainloopSm90TmaGmmaWarpSpecializedILi4ENS5_IJNS4_1CILi1EEENSA_ILi2EEESB_EEENS1_35KernelTmaWarpSpecializedCooperativeEEENS5_IJNSA_ILi128EEENSA_ILi256EEENSA_ILi64EEEEEENS_10tfloat32_tENS5_IJlSB_lEEESK_SL_NS4_8TiledMMAINS4_8MMA_AtomIJNS4_4SM904GMMA30MMA_64x256x8_F32TF32TF32_SS_TNILNSP_7ScaleInE1ELSR_1EEEEEENS4_6LayoutINS5_IJSC_SB_SB_EEENS5_IJSB_NSA_ILi0EEESW_EEEEENS5_IJNS4_10UnderscoreESZ_SZ_EEEEENS4_23SM90_TMA_LOAD_MULTICASTENS4_14ComposedLayoutINS4_7SwizzleILi3ELi4ELi3EEENS4_18smem_ptr_flag_bitsILi32EEENSU_INS5_IJNSA_ILi8EEENSA_ILi32EEEEEENS5_IJS19_SB_EEEEEEEvNS4_8identityENS4_13SM90_TMA_LOADES1D_vS1E_EENS_8epilogue10collective6detail29Sm90TmaWarpSpecializedAdapterINS1I_15DefaultEpilogueISK_SL_SL_NS1H_6thread17LinearCombinationISK_Li1EffLNS1M_9ScaleType4KindE0ELNS_15FloatRoundStyleE2ESK_EENS1_15EpilogueDefaultEEEEEvvEEEEvNT_6ParamsE)
        /*0020*/ 	.word	0x00000000
.L_19:


//--------------------- .nv.compat                --------------------------
	.section	.nv.compat,"",@"SHT_CUDA_COMPAT_INFO"
	.align	4
        /*0000*/ 	.byte	0x02, 0x09, 0x01, 0x00, 0x02, 0x02, 0x04, 0x00, 0x02, 0x05, 0x05, 0x00, 0x03, 0x07, 0x01, 0x01
        /*0010*/ 	.byte	0x02, 0x03, 0x01, 0x00, 0x02, 0x06, 0x01, 0x00, 0x04, 0x0b, 0x08, 0x00, 0x00, 0x00, 0x00, 0x00
        /*0020*/ 	.byte	0x00, 0x00, 0x00, 0x00


//--------------------- .nv.info._ZN7cutlass13device_kernelINS_4gemm6kernel13GemmUniversalIN4cute5tupleIJiiiiEEENS1_10collective13CollectiveMmaINS1_34MainloopSm90TmaGmmaWarpSpecializedILi4ENS5_IJNS4_1CILi1EEENSA_ILi2EEESB_EEENS1_35KernelTmaWarpSpecializedCooperativeEEENS5_IJNSA_ILi128EEENSA_ILi256EEENSA_ILi64EEEEEENS_10tfloat32_tENS5_IJlSB_lEEESK_SL_NS4_8TiledMMAINS4_8MMA_AtomIJNS4_4SM904GMMA30MMA_64x256x8_F32TF32TF32_SS_TNILNSP_7ScaleInE1ELSR_1EEEEEENS4_6LayoutINS5_IJSC_SB_SB_EEENS5_IJSB_NSA_ILi0EEESW_EEEEENS5_IJNS4_10UnderscoreESZ_SZ_EEEEENS4_23SM90_TMA_LOAD_MULTICASTENS4_14ComposedLayoutINS4_7SwizzleILi3ELi4ELi3EEENS4_18smem_ptr_flag_bitsILi32EEENSU_INS5_IJNSA_ILi8EEENSA_ILi32EEEEEENS5_IJS19_SB_EEEEEEEvNS4_8identityENS4_13SM90_TMA_LOADES1D_vS1E_EENS_8epilogue10collective6detail29Sm90TmaWarpSpecializedAdapterINS1I_15DefaultEpilogueISK_SL_SL_NS1H_6thread17LinearCombinationISK_Li1EffLNS1M_9ScaleType4KindE0ELNS_15FloatRoundStyleE2ESK_EENS1_15EpilogueDefaultEEEEEvvEEEEvNT_6ParamsE --------------------------
	.section	.nv.info._ZN7cutlass13device_kernelINS_4gemm6kernel13GemmUniversalIN4cute5tupleIJiiiiEEENS1_10collective13CollectiveMmaINS1_34MainloopSm90TmaGmmaWarpSpecializedILi4ENS5_IJNS4_1CILi1EEENSA_ILi2EEESB_EEENS1_35KernelTmaWarpSpecializedCooperativeEEENS5_IJNSA_ILi128EEENSA_ILi256EEENSA_ILi64EEEEEENS_10tfloat32_tENS5_IJlSB_lEEESK_SL_NS4_8TiledMMAINS4_8MMA_AtomIJNS4_4SM904GMMA30MMA_64x256x8_F32TF32TF32_SS_TNILNSP_7ScaleInE1ELSR_1EEEEEENS4_6LayoutINS5_IJSC_SB_SB_EEENS5_IJSB_NSA_ILi0EEESW_EEEEENS5_IJNS4_10UnderscoreESZ_SZ_EEEEENS4_23SM90_TMA_LOAD_MULTICASTENS4_14ComposedLayoutINS4_7SwizzleILi3ELi4ELi3EEENS4_18smem_ptr_flag_bitsILi32EEENSU_INS5_IJNSA_ILi8EEENSA_ILi32EEEEEENS5_IJS19_SB_EEEEEEEvNS4_8identityENS4_13SM90_TMA_LOADES1D_vS1E_EENS_8epilogue10collective6detail29Sm90TmaWarpSpecializedAdapterINS1I_15DefaultEpilogueISK_SL_SL_NS1H_6thread17LinearCombinationISK_Li1EffLNS1M_9ScaleType4KindE0ELNS_15FloatRoundStyleE2ESK_EENS1_15EpilogueDefaultEEEEEvvEEEEvNT_6ParamsE,"",@"SHT_CUDA_INFO"
	.sectionflags	@""
	.align	4


	//----- nvinfo : EIATTR_CUDA_API_VERSION
	.align		4
        /*0000*/ 	.byte	0x04, 0x37
        /*0002*/ 	.short	(.L_21 - .L_20)
.L_20:
        /*0004*/ 	.word	0x00000082


	//----- nvinfo : EIATTR_KPARAM_INFO
	.align		4
.L_21:
        /*0008*/ 	.byte	0x04, 0x17
        /*000a*/ 	.short	(.L_23 - .L_22)
.L_22:
        /*000c*/ 	.word	0x00000000
        /*0010*/ 	.short	0x0000
        /*0012*/ 	.short	0x0070
        /*0014*/ 	.byte	0x00, 0xf0, 0x01, 0x10


	//----- nvinfo : EIATTR_SPARSE_MMA_MASK
	.align		4
.L_23:
        /*0018*/ 	.byte	0x03, 0x50
        /*001a*/ 	.short	0x0000


	//----- nvinfo : EIATTR_MAXREG_COUNT
	.align		4
        /*001c*/ 	.byte	0x03, 0x1b
        /*001e*/ 	.short	0x00a8


	//----- nvinfo : EIATTR_NUM_BARRIERS
	.align		4
        /*0020*/ 	.byte	0x02, 0x4c
        /*0022*/ 	.byte	0x01
	.zero		1


	//----- nvinfo : EIATTR_EXTERNS
	.align		4
        /*0024*/ 	.byte	0x04, 0x0f
        /*0026*/ 	.short	(.L_25 - .L_24)


	//   ....[0]....
	.align		4
.L_24:
        /*0028*/ 	.word	index@(__assertfail)


	//----- nvinfo : EIATTR_MERCURY_ISA_VERSION
	.align		4
.L_25:
        /*002c*/ 	.byte	0x03, 0x5f
        /*002e*/ 	.short	0x0101


	//----- nvinfo : EIATTR_INT_WARP_WIDE_INSTR_OFFSETS
	.align		4
        /*0030*/ 	.byte	0x04, 0x31
        /*0032*/ 	.short	(.L_27 - .L_26)


	//   ....[0]....
.L_26:
        /*0034*/ 	.word	0x00000420


	//   ....[1]....
        /*0038*/ 	.word	0x00000440


	//   ....[2]....
        /*003c*/ 	.word	0x00000610


	//   ....[3]....
        /*0040*/ 	.word	0x000020c0


	//----- nvinfo : EIATTR_COOP_GROUP_MASK_REGIDS
	.align		4
.L_27:
        /*0044*/ 	.byte	0x04, 0x29
        /*0046*/ 	.short	(.L_29 - .L_28)


	//   ....[0]....
.L_28:
        /*0048*/ 	.word	0xffffffff


	//   ....[1]....
        /*004c*/ 	.word	0xffffffff


	//   ....[2]....
        /*0050*/ 	.word	0xffffffff


	//   ....[3]....
        /*0054*/ 	.word	0xffffffff


	//   ....[4]....
        /*0058*/ 	.word	0xffffffff


	//   ....[5]....
        /*005c*/ 	.word	0xffffffff


	//----- nvinfo : EIATTR_COOP_GROUP_INSTR_OFFSETS
	.align		4
.L_29:
        /*0060*/ 	.byte	0x04, 0x28
        /*0062*/ 	.short	(.L_31 - .L_30)


	//   ....[0]....
.L_30:
        /*0064*/ 	.word	0x00000060


	//   ....[1]....
        /*0068*/ 	.word	0x00000070


	//   ....[2]....
        /*006c*/ 	.word	0x00000130


	//   ....[3]....
        /*0070*/ 	.word	0x000002d0


	//   ....[4]....
        /*0074*/ 	.word	0x00000780


	//   ....[5]....
        /*0078*/ 	.word	0x000011d0


	//----- nvinfo : EIATTR_REG_RECONFIG
	.align		4
.L_31:
        /*007c*/ 	.byte	0x01, 0x54
	.zero		2


	//----- nvinfo : EIATTR_SYSCALL_OFFSETS
	.align		4
        /*0080*/ 	.byte	0x04, 0x46
        /*0082*/ 	.short	(.L_33 - .L_32)


	//   ....[0]....
.L_32:
        /*0084*/ 	.word	0x00001390


	//----- nvinfo : EIATTR_MBARRIER_INSTR_OFFSETS
	.align		4
.L_33:
        /*0088*/ 	.byte	0x04, 0x39
        /*008a*/ 	.short	(.L_35 - .L_34)


	//   ....[0]....
.L_34:
        /*008c*/ 	.word	0x00000230
        /*0090*/ 	.word	0x000000ff
        /*0094*/ 	.word	0x00000000
        /*0098*/ 	.short	0x0100
        /*009a*/ 	.byte	0x08
	.zero		1


	//   ....[1]....
        /*009c*/ 	.word	0x00000240
        /*00a0*/ 	.word	0x000000ff
        /*00a4*/ 	.word	0x00000020
        /*00a8*/ 	.short	0x0100
        /*00aa*/ 	.byte	0x08
	.zero		1


	//   ....[2]....
        /*00ac*/ 	.word	0x00000250
        /*00b0*/ 	.word	0x000000ff
        /*00b4*/ 	.word	0x00000008
        /*00b8*/ 	.short	0x0100
        /*00ba*/ 	.byte	0x08
	.zero		1


	//   ....[3]....
        /*00bc*/ 	.word	0x00000260
        /*00c0*/ 	.word	0x000000ff
        /*00c4*/ 	.word	0x00000028
        /*00c8*/ 	.short	0x0100
        /*00ca*/ 	.byte	0x08
	.zero		1


	//   ....[4]....
        /*00cc*/ 	.word	0x00000270
        /*00d0*/ 	.word	0x000000ff
        /*00d4*/ 	.word	0x00000010
        /*00d8*/ 	.short	0x0100
        /*00da*/ 	.byte	0x08
	.zero		1


	//   ....[5]....
        /*00dc*/ 	.word	0x00000280
        /*00e0*/ 	.word	0x000000ff
        /*00e4*/ 	.word	0x00000030
        /*00e8*/ 	.short	0x0100
        /*00ea*/ 	.byte	0x08
	.zero		1


	//   ....[6]....
        /*00ec*/ 	.word	0x00000290
        /*00f0*/ 	.word	0x000000ff
        /*00f4*/ 	.word	0x00000018
        /*00f8*/ 	.short	0x0100
        /*00fa*/ 	.byte	0x08
	.zero		1


	//   ....[7]....
        /*00fc*/ 	.word	0x000002a0
        /*0100*/ 	.word	0x000000ff
        /*0104*/ 	.word	0x00000038
        /*0108*/ 	.short	0x0100
        /*010a*/ 	.byte	0x08
	.zero		1


	//   ....[8]....
        /*010c*/ 	.word	0x00000690
        /*0110*/ 	.word	0x000000ff
        /*0114*/ 	.word	0x00000050
        /*0118*/ 	.short	0x0100
        /*011a*/ 	.byte	0x06
	.zero		1


	//   ....[9]....
        /*011c*/ 	.word	0x00000720
        /*0120*/ 	.word	0x000000ff
        /*0124*/ 	.word	0x00000058
        /*0128*/ 	.short	0x0100
        /*012a*/ 	.byte	0x06
	.zero		1


	//   ....[10]....
        /*012c*/ 	.word	0x00001450
        /*0130*/ 	.word	0x00000003
        /*0134*/ 	.word	0x00000000
        /*0138*/ 	.short	0x010a
        /*013a*/ 	.byte	0x3f
	.zero		1


	//   ....[11]....
        /*013c*/ 	.word	0x00001490
        /*0140*/ 	.word	0x00000003
        /*0144*/ 	.word	0x00000000
        /*0148*/ 	.short	0x010a
        /*014a*/ 	.byte	0x3f
	.zero		1


	//   ....[12]....
        /*014c*/ 	.word	0x00001a90
        /*0150*/ 	.word	0x00000005
        /*0154*/ 	.word	0x00000000
        /*0158*/ 	.short	0x010a
        /*015a*/ 	.byte	0x3f
	.zero		1


	//   ....[13]....
        /*015c*/ 	.word	0x00001ad0
        /*0160*/ 	.word	0x00000005
        /*0164*/ 	.word	0x00000000
        /*0168*/ 	.short	0x010a
        /*016a*/ 	.byte	0x3f
	.zero		1


	//   ....[14]....
        /*016c*/ 	.word	0x00001f60
        /*0170*/ 	.word	0x00000005
        /*0174*/ 	.word	0x00000000
        /*0178*/ 	.short	0x0101
        /*017a*/ 	.byte	0x3f
	.zero		1


	//   ....[15]....
        /*017c*/ 	.word	0x00002140
        /*0180*/ 	.word	0x00000003
        /*0184*/ 	.word	0x00000000
        /*0188*/ 	.short	0x0101
        /*018a*/ 	.byte	0x3f
	.zero		1


	//   ....[16]....
        /*018c*/ 	.word	0x0000af20
        /*0190*/ 	.word	0x00000016
        /*0194*/ 	.word	0x00000020
        /*0198*/ 	.short	0x010a
        /*019a*/ 	.byte	0x3f
	.zero		1


	//   ....[17]....
        /*019c*/ 	.word	0x0000b3b0
        /*01a0*/ 	.word	0x00000005
        /*01a4*/ 	.word	0x00000058
        /*01a8*/ 	.short	0x0101
        /*01aa*/ 	.byte	0x3f
	.zero		1


	//   ....[18]....
        /*01ac*/ 	.word	0x0000bac0
        /*01b0*/ 	.word	0x00000007
        /*01b4*/ 	.word	0x00000000
        /*01b8*/ 	.short	0x010a
        /*01ba*/ 	.byte	0x3f
	.zero		1


	//   ....[19]....
        /*01bc*/ 	.word	0x0000bb40
        /*01c0*/ 	.word	0x00000008
        /*01c4*/ 	.word	0x00000000
        /*01c8*/ 	.short	0x010a
        /*01ca*/ 	.byte	0x3f
	.zero		1


	//   ....[20]....
        /*01cc*/ 	.word	0x0000bbd0
        /*01d0*/ 	.word	0x0000000b
        /*01d4*/ 	.word	0x00000000
        /*01d8*/ 	.short	0x010a
        /*01da*/ 	.byte	0x3f
	.zero		1


	//   ....[21]....
        /*01dc*/ 	.word	0x0000bc60
        /*01e0*/ 	.word	0x00000003
        /*01e4*/ 	.word	0x00000000
        /*01e8*/ 	.short	0x010a
        /*01ea*/ 	.byte	0x3f
	.zero		1


	//   ....[22]....
        /*01ec*/ 	.word	0x0000bcc0
        /*01f0*/ 	.word	0x00000003
        /*01f4*/ 	.word	0x00000000
        /*01f8*/ 	.short	0x010a
        /*01fa*/ 	.byte	0x3f
	.zero		1


	//   ....[23]....
        /*01fc*/ 	.word	0x0000bd10
        /*0200*/ 	.word	0x00000005
        /*0204*/ 	.word	0x00000000
        /*0208*/ 	.short	0x010a
        /*020a*/ 	.byte	0x3f
	.zero		1


	//   ....[24]....
        /*020c*/ 	.word	0x0000bde0
        /*0210*/ 	.word	0x00000016
        /*0214*/ 	.word	0x00000020
        /*0218*/ 	.short	0x010a
        /*021a*/ 	.byte	0x3f
	.zero		1


	//   ....[25]....
        /*021c*/ 	.word	0x0000beb0
        /*0220*/ 	.word	0x00000007
        /*0224*/ 	.word	0x00000000
        /*0228*/ 	.short	0x010a
        /*022a*/ 	.byte	0x3f
	.zero		1


	//   ....[26]....
        /*022c*/ 	.word	0x0000bf00
        /*0230*/ 	.word	0x00000008
        /*0234*/ 	.word	0x00000000
        /*0238*/ 	.short	0x010a
        /*023a*/ 	.byte	0x3f
	.zero		1


	//   ....[27]....
        /*023c*/ 	.word	0x0000bf50
        /*0240*/ 	.word	0x0000000b
        /*0244*/ 	.word	0x00000000
        /*0248*/ 	.short	0x010a
        /*024a*/ 	.byte	0x3f
	.zero		1


	//----- nvinfo : EIATTR_NUM_MBARRIERS
	.align		4
.L_35:
        /*024c*/ 	.byte	0x03, 0x38
        /*024e*/ 	.short	0x000a


	//----- nvinfo : EIATTR_EXIT_INSTR_OFFSETS
	.align		4
        /*0250*/ 	.byte	0x04, 0x1c
        /*0252*/ 	.short	(.L_37 - .L_36)


	//   ....[0]....
.L_36:
        /*0254*/ 	.word	0x000008e0


	//   ....[1]....
        /*0258*/ 	.word	0x00001100


	//   ....[2]....
        /*025c*/ 	.word	0x0000a640


	//   ....[3]....
        /*0260*/ 	.word	0x0000aba0


	//   ....[4]....
        /*0264*/ 	.word	0x0000bcb0


	//----- nvinfo : EIATTR_MAX_THREADS
	.align		4
.L_37:
        /*0268*/ 	.byte	0x04, 0x05
        /*026a*/ 	.short	(.L_39 - .L_38)
.L_38:
        /*026c*/ 	.word	0x00000180
        /*0270*/ 	.word	0x00000001
        /*0274*/ 	.word	0x00000001


	//----- nvinfo : EIATTR_CRS_STACK_SIZE
	.align		4
.L_39:
        /*0278*/ 	.byte	0x04, 0x1e
        /*027a*/ 	.short	(.L_41 - .L_40)
.L_40:
        /*027c*/ 	.word	0x00000000


	//----- nvinfo : EIATTR_CBANK_PARAM_SIZE
	.align		4
.L_41:
        /*0280*/ 	.byte	0x03, 0x19
        /*0282*/ 	.short	0x0470


	//----- nvinfo : EIATTR_PARAM_CBANK
	.align		4
        /*0284*/ 	.byte	0x04, 0x0a
        /*0286*/ 	.short	(.L_43 - .L_42)
	.align		4
.L_42:
        /*0288*/ 	.word	index@(.nv.constant0._ZN7cutlass13device_kernelINS_4gemm6kernel13GemmUniversalIN4cute5tupleIJiiiiEEENS1_10collective13CollectiveMmaINS1_34MainloopSm90TmaGmmaWarpSpecializedILi4ENS5_IJNS4_1CILi1EEENSA_ILi2EEESB_EEENS1_35KernelTmaWarpSpecializedCooperativeEEENS5_IJNSA_ILi128EEENSA_ILi256EEENSA_ILi64EEEEEENS_10tfloat32_tENS5_IJlSB_lEEESK_SL_NS4_8TiledMMAINS4_8MMA_AtomIJNS4_4SM904GMMA30MMA_64x256x8_F32TF32TF32_SS_TNILNSP_7ScaleInE1ELSR_1EEEEEENS4_6LayoutINS5_IJSC_SB_SB_EEENS5_IJSB_NSA_ILi0EEESW_EEEEENS5_IJNS4_10UnderscoreESZ_SZ_EEEEENS4_23SM90_TMA_LOAD_MULTICASTENS4_14ComposedLayoutINS4_7SwizzleILi3ELi4ELi3EEENS4_18smem_ptr_flag_bitsILi32EEENSU_INS5_IJNSA_ILi8EEENSA_ILi32EEEEEENS5_IJS19_SB_EEEEEEEvNS4_8identityENS4_13SM90_TMA_LOADES1D_vS1E_EENS_8epilogue10collective6detail29Sm90TmaWarpSpecializedAdapterINS1I_15DefaultEpilogueISK_SL_SL_NS1H_6thread17LinearCombinationISK_Li1EffLNS1M_9ScaleType4KindE0ELNS_15FloatRoundStyleE2ESK_EENS1_15EpilogueDefaultEEEEEvvEEEEvNT_6ParamsE)
        /*028c*/ 	.short	0x0210
        /*028e*/ 	.short	0x0470


	//----- nvinfo : EIATTR_SW_WAR
	.align		4
.L_43:
        /*0290*/ 	.byte	0x04, 0x36
        /*0292*/ 	.short	(.L_45 - .L_44)
.L_44:
        /*0294*/ 	.word	0x00000008
.L_45:


//--------------------- .nv.callgraph             --------------------------
	.section	.nv.callgraph,"",@"SHT_CUDA_CALLGRAPH"
	.align	4
	.sectionentsize	8
	.align		4
        /*0000*/ 	.word	0x00000000
	.align		4
        /*0004*/ 	.word	0xffffffff
	.align		4
        /*0008*/ 	.word	index@(_ZN7cutlass13device_kernelINS_4gemm6kernel13GemmUniversalIN4cute5tupleIJiiiiEEENS1_10collective13CollectiveMmaINS1_34MainloopSm90TmaGmmaWarpSpecializedILi4ENS5_IJNS4_1CILi1EEENSA_ILi2EEESB_EEENS1_35KernelTmaWarpSpecializedCooperativeEEENS5_IJNSA_ILi128EEENSA_ILi256EEENSA_ILi64EEEEEENS_10tfloat32_tENS5_IJlSB_lEEESK_SL_NS4_8TiledMMAINS4_8MMA_AtomIJNS4_4SM904GMMA30MMA_64x256x8_F32TF32TF32_SS_TNILNSP_7ScaleInE1ELSR_1EEEEEENS4_6LayoutINS5_IJSC_SB_SB_EEENS5_IJSB_NSA_ILi0EEESW_EEEEENS5_IJNS4_10UnderscoreESZ_SZ_EEEEENS4_23SM90_TMA_LOAD_MULTICASTENS4_14ComposedLayoutINS4_7SwizzleILi3ELi4ELi3EEENS4_18smem_ptr_flag_bitsILi32EEENSU_INS5_IJNSA_ILi8EEENSA_ILi32EEEEEENS5_IJS19_SB_EEEEEEEvNS4_8identityENS4_13SM90_TMA_LOADES1D_vS1E_EENS_8epilogue10collective6detail29Sm90TmaWarpSpecializedAdapterINS1I_15DefaultEpilogueISK_SL_SL_NS1H_6thread17LinearCombinationISK_Li1EffLNS1M_9ScaleType4KindE0ELNS_15FloatRoundStyleE2ESK_EENS1_15EpilogueDefaultEEEEEvvEEEEvNT_6ParamsE)
	.align		4
        /*000c*/ 	.word	index@(__assertfail)
	.align		4
        /*0010*/ 	.word	0x00000000
	.align		4
        /*0014*/ 	.word	0xfffffffe
	.align		4
        /*0018*/ 	.word	0x00000000
	.align		4
        /*001c*/ 	.word	0xfffffffd
	.align		4
        /*0020*/ 	.word	0x00000000
	.align		4
        /*0024*/ 	.word	0xfffffffc


//--------------------- .nv.constant4             --------------------------
	.section	.nv.constant4,"a",@progbits
	.align	8
	.align		8
.nv.constant4:
        /*0000*/ 	.dword	__assertfail
	.align		8
        /*0008*/ 	.dword	__unnamed_1
	.align		8
        /*0010*/ 	.dword	_ZN39_INTERNAL_6a19788a_4_k_cu_431c1e47_60654cuda3std3__45__cpo5beginE
	.align		8
        /*0018*/ 	.dword	_ZN39_INTERNAL_6a19788a_4_k_cu_431c1e47_60654cuda3std3__45__cpo3endE
	.align		8
        /*0020*/ 	.dword	_ZN39_INTERNAL_6a19788a_4_k_cu_431c1e47_60654cuda3std3__45__cpo6cbeginE
	.align		8
        /*0028*/ 	.dword	_ZN39_INTERNAL_6a19788a_4_k_cu_431c1e47_60654cuda3std3__45__cpo4cendE
	.align		8
        /*0030*/ 	.dword	_ZN39_INTERNAL_6a19788a_4_k_cu_431c1e47_60654cuda3std3__441_GLOBAL__N__6a19788a_4_k_cu_431c1e47_60656ignoreE
	.align		8
        /*0038*/ 	.dword	_ZN39_INTERNAL_6a19788a_4_k_cu_431c1e47_60654cuda3std3__419piecewise_constructE
	.align		8
        /*0040*/ 	.dword	_ZN39_INTERNAL_6a19788a_4_k_cu_431c1e47_60654cuda3std3__48in_placeE
	.align		8
        /*0048*/ 	.dword	_ZN39_INTERNAL_6a19788a_4_k_cu_431c1e47_60654cuda3std6ranges3__45__cpo4swapE
	.align		8
        /*0050*/ 	.dword	_ZN39_INTERNAL_6a19788a_4_k_cu_431c1e47_60654cuda3std6ranges3__45__cpo9iter_moveE
	.align		8
        /*0058*/ 	.dword	_ZN39_INTERNAL_6a19788a_4_k_cu_431c1e47_60654cute7productE
	.align		8
        /*0060*/ 	.dword	_ZN39_INTERNAL_6a19788a_4_k_cu_431c1e47_60654cute1_E
	.align		8
        /*0068*/ 	.dword	$str$22
	.align		8
        /*0070*/ 	.dword	$str$23


//--------------------- .text._ZN7cutlass13device_kernelINS_4gemm6kernel13GemmUniversalIN4cute5tupleIJiiiiEEENS1_10collective13CollectiveMmaINS1_34MainloopSm90TmaGmmaWarpSpecializedILi4ENS5_IJNS4_1CILi1EEENSA_ILi2EEESB_EEENS1_35KernelTmaWarpSpecializedCooperativeEEENS5_IJNSA_ILi128EEENSA_ILi256EEENSA_ILi64EEEEEENS_10tfloat32_tENS5_IJlSB_lEEESK_SL_NS4_8TiledMMAINS4_8MMA_AtomIJNS4_4SM904GMMA30MMA_64x256x8_F32TF32TF32_SS_TNILNSP_7ScaleInE1ELSR_1EEEEEENS4_6LayoutINS5_IJSC_SB_SB_EEENS5_IJSB_NSA_ILi0EEESW_EEEEENS5_IJNS4_10UnderscoreESZ_SZ_EEEEENS4_23SM90_TMA_LOAD_MULTICASTENS4_14ComposedLayoutINS4_7SwizzleILi3ELi4ELi3EEENS4_18smem_ptr_flag_bitsILi32EEENSU_INS5_IJNSA_ILi8EEENSA_ILi32EEEEEENS5_IJS19_SB_EEEEEEEvNS4_8identityENS4_13SM90_TMA_LOADES1D_vS1E_EENS_8epilogue10collective6detail29Sm90TmaWarpSpecializedAdapterINS1I_15DefaultEpilogueISK_SL_SL_NS1H_6thread17LinearCombinationISK_Li1EffLNS1M_9ScaleType4KindE0ELNS_15FloatRoundStyleE2ESK_EENS1_15EpilogueDefaultEEEEEvvEEEEvNT_6ParamsE --------------------------
	.section	.text._ZN7cutlass13device_kernelINS_4gemm6kernel13GemmUniversalIN4cute5tupleIJiiiiEEENS1_10collective13CollectiveMmaINS1_34MainloopSm90TmaGmmaWarpSpecializedILi4ENS5_IJNS4_1CILi1EEENSA_ILi2EEESB_EEENS1_35KernelTmaWarpSpecializedCooperativeEEENS5_IJNSA_ILi128EEENSA_ILi256EEENSA_ILi64EEEEEENS_10tfloat32_tENS5_IJlSB_lEEESK_SL_NS4_8TiledMMAINS4_8MMA_AtomIJNS4_4SM904GMMA30MMA_64x256x8_F32TF32TF32_SS_TNILNSP_7ScaleInE1ELSR_1EEEEEENS4_6LayoutINS5_IJSC_SB_SB_EEENS5_IJSB_NSA_ILi0EEESW_EEEEENS5_IJNS4_10UnderscoreESZ_SZ_EEEEENS4_23SM90_TMA_LOAD_MULTICASTENS4_14ComposedLayoutINS4_7SwizzleILi3ELi4ELi3EEENS4_18smem_ptr_flag_bitsILi32EEENSU_INS5_IJNSA_ILi8EEENSA_ILi32EEEEEENS5_IJS19_SB_EEEEEEEvNS4_8identityENS4_13SM90_TMA_LOADES1D_vS1E_EENS_8epilogue10collective6detail29Sm90TmaWarpSpecializedAdapterINS1I_15DefaultEpilogueISK_SL_SL_NS1H_6thread17LinearCombinationISK_Li1EffLNS1M_9ScaleType4KindE0ELNS_15FloatRoundStyleE2ESK_EENS1_15EpilogueDefaultEEEEEvvEEEEvNT_6ParamsE,"ax",@progbits
	.align	128
.text._ZN7cutlass13device_kernelINS_4gemm6kernel13GemmUniversalIN4cute5tupleIJiiiiEEENS1_10collective13CollectiveMmaINS1_34MainloopSm90TmaGmmaWarpSpecializedILi4ENS5_IJNS4_1CILi1EEENSA_ILi2EEESB_EEENS1_35KernelTmaWarpSpecializedCooperativeEEENS5_IJNSA_ILi128EEENSA_ILi256EEENSA_ILi64EEEEEENS_10tfloat32_tENS5_IJlSB_lEEESK_SL_NS4_8TiledMMAINS4_8MMA_AtomIJNS4_4SM904GMMA30MMA_64x256x8_F32TF32TF32_SS_TNILNSP_7ScaleInE1ELSR_1EEEEEENS4_6LayoutINS5_IJSC_SB_SB_EEENS5_IJSB_NSA_ILi0EEESW_EEEEENS5_IJNS4_10UnderscoreESZ_SZ_EEEEENS4_23SM90_TMA_LOAD_MULTICASTENS4_14ComposedLayoutINS4_7SwizzleILi3ELi4ELi3EEENS4_18smem_ptr_flag_bitsILi32EEENSU_INS5_IJNSA_ILi8EEENSA_ILi32EEEEEENS5_IJS19_SB_EEEEEEEvNS4_8identityENS4_13SM90_TMA_LOADES1D_vS1E_EENS_8epilogue10collective6detail29Sm90TmaWarpSpecializedAdapterINS1I_15DefaultEpilogueISK_SL_SL_NS1H_6thread17LinearCombinationISK_Li1EffLNS1M_9ScaleType4KindE0ELNS_15FloatRoundStyleE2ESK_EENS1_15EpilogueDefaultEEEEEvvEEEEvNT_6ParamsE:
        .type           _ZN7cutlass13device_kernelINS_4gemm6kernel13GemmUniversalIN4cute5tupleIJiiiiEEENS1_10collective13CollectiveMmaINS1_34MainloopSm90TmaGmmaWarpSpecializedILi4ENS5_IJNS4_1CILi1EEENSA_ILi2EEESB_EEENS1_35KernelTmaWarpSpecializedCooperativeEEENS5_IJNSA_ILi128EEENSA_ILi256EEENSA_ILi64EEEEEENS_10tfloat32_tENS5_IJlSB_lEEESK_SL_NS4_8TiledMMAINS4_8MMA_AtomIJNS4_4SM904GMMA30MMA_64x256x8_F32TF32TF32_SS_TNILNSP_7ScaleInE1ELSR_1EEEEEENS4_6LayoutINS5_IJSC_SB_SB_EEENS5_IJSB_NSA_ILi0EEESW_EEEEENS5_IJNS4_10UnderscoreESZ_SZ_EEEEENS4_23SM90_TMA_LOAD_MULTICASTENS4_14ComposedLayoutINS4_7SwizzleILi3ELi4ELi3EEENS4_18smem_ptr_flag_bitsILi32EEENSU_INS5_IJNSA_ILi8EEENSA_ILi32EEEEEENS5_IJS19_SB_EEEEEEEvNS4_8identityENS4_13SM90_TMA_LOADES1D_vS1E_EENS_8epilogue10collective6detail29Sm90TmaWarpSpecializedAdapterINS1I_15DefaultEpilogueISK_SL_SL_NS1H_6thread17LinearCombinationISK_Li1EffLNS1M_9ScaleType4KindE0ELNS_15FloatRoundStyleE2ESK_EENS1_15EpilogueDefaultEEEEEvvEEEEvNT_6ParamsE,@function
        .size           _ZN7cutlass13device_kernelINS_4gemm6kernel13GemmUniversalIN4cute5tupleIJiiiiEEENS1_10collective13CollectiveMmaINS1_34MainloopSm90TmaGmmaWarpSpecializedILi4ENS5_IJNS4_1CILi1EEENSA_ILi2EEESB_EEENS1_35KernelTmaWarpSpecializedCooperativeEEENS5_IJNSA_ILi128EEENSA_ILi256EEENSA_ILi64EEEEEENS_10tfloat32_tENS5_IJlSB_lEEESK_SL_NS4_8TiledMMAINS4_8MMA_AtomIJNS4_4SM904GMMA30MMA_64x256x8_F32TF32TF32_SS_TNILNSP_7ScaleInE1ELSR_1EEEEEENS4_6LayoutINS5_IJSC_SB_SB_EEENS5_IJSB_NSA_ILi0EEESW_EEEEENS5_IJNS4_10UnderscoreESZ_SZ_EEEEENS4_23SM90_TMA_LOAD_MULTICASTENS4_14ComposedLayoutINS4_7SwizzleILi3ELi4ELi3EEENS4_18smem_ptr_flag_bitsILi32EEENSU_INS5_IJNSA_ILi8EEENSA_ILi32EEEEEENS5_IJS19_SB_EEEEEEEvNS4_8identityENS4_13SM90_TMA_LOADES1D_vS1E_EENS_8epilogue10collective6detail29Sm90TmaWarpSpecializedAdapterINS1I_15DefaultEpilogueISK_SL_SL_NS1H_6thread17LinearCombinationISK_Li1EffLNS1M_9ScaleType4KindE0ELNS_15FloatRoundStyleE2ESK_EENS1_15EpilogueDefaultEEEEEvvEEEEvNT_6ParamsE,(.L_x_325 - _ZN7cutlass13device_kernelINS_4gemm6kernel13GemmUniversalIN4cute5tupleIJiiiiEEENS1_10collective13CollectiveMmaINS1_34MainloopSm90TmaGmmaWarpSpecializedILi4ENS5_IJNS4_1CILi1EEENSA_ILi2EEESB_EEENS1_35KernelTmaWarpSpecializedCooperativeEEENS5_IJNSA_ILi128EEENSA_ILi256EEENSA_ILi64EEEEEENS_10tfloat32_tENS5_IJlSB_lEEESK_SL_NS4_8TiledMMAINS4_8MMA_AtomIJNS4_4SM904GMMA30MMA_64x256x8_F32TF32TF32_SS_TNILNSP_7ScaleInE1ELSR_1EEEEEENS4_6LayoutINS5_IJSC_SB_SB_EEENS5_IJSB_NSA_ILi0EEESW_EEEEENS5_IJNS4_10UnderscoreESZ_SZ_EEEEENS4_23SM90_TMA_LOAD_MULTICASTENS4_14ComposedLayoutINS4_7SwizzleILi3ELi4ELi3EEENS4_18smem_ptr_flag_bitsILi32EEENSU_INS5_IJNSA_ILi8EEENSA_ILi32EEEEEENS5_IJS19_SB_EEEEEEEvNS4_8identityENS4_13SM90_TMA_LOADES1D_vS1E_EENS_8epilogue10collective6detail29Sm90TmaWarpSpecializedAdapterINS1I_15DefaultEpilogueISK_SL_SL_NS1H_6thread17LinearCombinationISK_Li1EffLNS1M_9ScaleType4KindE0ELNS_15FloatRoundStyleE2ESK_EENS1_15EpilogueDefaultEEEEEvvEEEEvNT_6ParamsE)
        .other          _ZN7cutlass13device_kernelINS_4gemm6kernel13GemmUniversalIN4cute5tupleIJiiiiEEENS1_10collective13CollectiveMmaINS1_34MainloopSm90TmaGmmaWarpSpecializedILi4ENS5_IJNS4_1CILi1EEENSA_ILi2EEESB_EEENS1_35KernelTmaWarpSpecializedCooperativeEEENS5_IJNSA_ILi128EEENSA_ILi256EEENSA_ILi64EEEEEENS_10tfloat32_tENS5_IJlSB_lEEESK_SL_NS4_8TiledMMAINS4_8MMA_AtomIJNS4_4SM904GMMA30MMA_64x256x8_F32TF32TF32_SS_TNILNSP_7ScaleInE1ELSR_1EEEEEENS4_6LayoutINS5_IJSC_SB_SB_EEENS5_IJSB_NSA_ILi0EEESW_EEEEENS5_IJNS4_10UnderscoreESZ_SZ_EEEEENS4_23SM90_TMA_LOAD_MULTICASTENS4_14ComposedLayoutINS4_7SwizzleILi3ELi4ELi3EEENS4_18smem_ptr_flag_bitsILi32EEENSU_INS5_IJNSA_ILi8EEENSA_ILi32EEEEEENS5_IJS19_SB_EEEEEEEvNS4_8identityENS4_13SM90_TMA_LOADES1D_vS1E_EENS_8epilogue10collective6detail29Sm90TmaWarpSpecializedAdapterINS1I_15DefaultEpilogueISK_SL_SL_NS1H_6thread17LinearCombinationISK_Li1EffLNS1M_9ScaleType4KindE0ELNS_15FloatRoundStyleE2ESK_EENS1_15EpilogueDefaultEEEEEvvEEEEvNT_6ParamsE,@"STO_CUDA_ENTRY STV_DEFAULT"
_ZN7cutlass13device_kernelINS_4gemm6kernel13GemmUniversalIN4cute5tupleIJiiiiEEENS1_10collective13CollectiveMmaINS1_34MainloopSm90TmaGmmaWarpSpecializedILi4ENS5_IJNS4_1CILi1EEENSA_ILi2EEESB_EEENS1_35KernelTmaWarpSpecializedCooperativeEEENS5_IJNSA_ILi128EEENSA_ILi256EEENSA_ILi64EEEEEENS_10tfloat32_tENS5_IJlSB_lEEESK_SL_NS4_8TiledMMAINS4_8MMA_AtomIJNS4_4SM904GMMA30MMA_64x256x8_F32TF32TF32_SS_TNILNSP_7ScaleInE1ELSR_1EEEEEENS4_6LayoutINS5_IJSC_SB_SB_EEENS5_IJSB_NSA_ILi0EEESW_EEEEENS5_IJNS4_10UnderscoreESZ_SZ_EEEEENS4_23SM90_TMA_LOAD_MULTICASTENS4_14ComposedLayoutINS4_7SwizzleILi3ELi4ELi3EEENS4_18smem_ptr_flag_bitsILi32EEENSU_INS5_IJNSA_ILi8EEENSA_ILi32EEEEEENS5_IJS19_SB_EEEEEEEvNS4_8identityENS4_13SM90_TMA_LOADES1D_vS1E_EENS_8epilogue10collective6detail29Sm90TmaWarpSpecializedAdapterINS1I_15DefaultEpilogueISK_SL_SL_NS1H_6thread17LinearCombinationISK_Li1EffLNS1M_9ScaleType4KindE0ELNS_15FloatRoundStyleE2ESK_EENS1_15EpilogueDefaultEEEEEvvEEEEvNT_6ParamsE:
[----:B------:R-:W0:Y:S01]  /*0000*/  LDC R1, c[0x0][0x28] ;  /* 0x00000a00ff017b82 */ /* 0x000e220000000800 */
[----:B------:R-:W1:Y:S01]  /*0010*/  S2R R18, SR_TID.X ;  /* 0x0000000000127919 */ /* 0x000e620000002100 */
[----:B------:R-:W-:Y:S01]  /*0020*/  ELECT P0, URZ, PT ;  /* 0x00000000003f782f */ /* 0x000fe20003800000 */
[----:B------:R-:W-:Y:S01]  /*0030*/  BSSY B0, `(.L_x_0) ;  /* 0x000000f000007945 */ /* 0x000fe20003800000 */
[--C-:B-1----:R-:W-:Y:S02]  /*0040*/  SHF.R.U32.HI R0, RZ, 0x5, R18.reuse ;  /* 0x00000005ff007819 */ /* 0x102fe40000011612 */
[----:B------:R-:W-:-:S03]  /*0050*/  SHF.R.U32.HI R3, RZ, 0x7, R18 ;  /* 0x00000007ff037819 */ /* 0x000fc60000011612 */
[----:B------:R-:W1:Y:S04]  /*0060*/  SHFL.IDX PT, R2, R0, RZ, 0x1f ;  /* 0x00001fff00027589 */ /* 0x000e6800000e0000 */
[----:B------:R2:W3:Y:S01]  /*0070*/  SHFL.IDX PT, R5, R3, RZ, 0x1f ;  /* 0x00001fff03057589 */ /* 0x0004e200000e0000 */
[----:B-1----:R-:W-:-:S13]  /*0080*/  ISETP.NE.OR P0, PT, R2, RZ, !P0 ;  /* 0x000000ff0200720c */ /* 0x002fda0004705670 */
[----:B0-23--:R-:W-:Y:S05]  /*0090*/  @P0 BRA `(.L_x_1) ;  /* 0x0000000000200947 */ /* 0x00dfea0003800000 */
[----:B------:R-:W-:Y:S02]  /*00a0*/  ULDC.64 UR4, c[0x0][0x198] ;  /* 0x0000660000047ab9 */ /* 0x000fe40000000a00 */
[----:B------:R-:W-:Y:S02]  /*00b0*/  UIADD3 UR6, UP0, UR4, 0xf0, URZ ;  /* 0x000000f004067890 */ /* 0x000fe4000ff1e03f */
[----:B------:R-:W-:Y:S02]  /*00c0*/  UIADD3 UR4, UP1, UR4, 0x1f0, URZ ;  /* 0x000001f004047890 */ /* 0x000fe4000ff3e03f */
[----:B------:R-:W-:Y:S02]  /*00d0*/  UIADD3.X UR7, URZ, UR5, URZ, UP0, !UPT ;  /* 0x000000053f077290 */ /* 0x000fe400087fe43f */
[----:B------:R-:W-:-:S07]  /*00e0*/  UIADD3.X UR5, URZ, UR5, URZ, UP1, !UPT ;  /* 0x000000053f057290 */ /* 0x000fce0008ffe43f */
[----:B------:R0:W-:Y:S02]  /*00f0*/  UTMACCTL.PF [UR6] ;  /* 0x00000000060079b9 */ /* 0x0001e40008040000 */
[----:B------:R0:W-:Y:S02]  /*0100*/  UTMACCTL.PF [UR4] ;  /* 0x00000000040079b9 */ /* 0x0001e40008040000 */
[----:B0-----:R-:W-:Y:S01]  /*0110*/  NOP ;  /* 0x0000000000007918 */ /* 0x001fe20000000000 */
.L_x_1:
[----:B------:R-:W-:Y:S05]  /*0120*/  BSYNC B0 ;  /* 0x0000000000007941 */ /* 0x000fea0003800000 */
.L_x_0:
[----:B------:R-:W0:Y:S02]  /*0130*/  SHFL.IDX PT, R3, R0, RZ, 0x1f ;  /* 0x00001fff00037589 */ /* 0x000e2400000e0000 */
[----:B0-----:R-:W-:-:S13]  /*0140*/  ISETP.NE.AND P0, PT, R3, RZ, PT ;  /* 0x000000ff0300720c */ /* 0x001fda0003f05270 */
[----:B------:R-:W-:Y:S05]  /*0150*/  @P0 BRA `(.L_x_2) ;  /* 0x0000000000580947 */ /* 0x000fea0003800000 */
[----:B------:R-:W0:Y:S01]  /*0160*/  S2UR UR8, SR_CgaCtaId ;  /* 0x00000000000879c3 */ /* 0x000e220000008800 */
[----:B------:R-:W-:Y:S01]  /*0170*/  UMOV UR4, 0x400 ;  /* 0x0000040000047882 */ /* 0x000fe20000000000 */
[----:B------:R-:W-:Y:S01]  /*0180*/  UMOV UR5, 0x1 ;  /* 0x0000000100057882 */ /* 0x000fe20000000000 */
[----:B------:R-:W-:Y:S01]  /*0190*/  UMOV UR6, 0x4 ;  /* 0x0000000400067882 */ /* 0x000fe20000000000 */
[----:B------:R-:W-:Y:S01]  /*01a0*/  ELECT P0, URZ, PT ;  /* 0x00000000003f782f */ /* 0x000fe20003800000 */
[----:B------:R-:W-:-:S04]  /*01b0*/  UIADD3 UR6, -UR6, 0x100000, URZ ;  /* 0x0010000006067890 */ /* 0x000fc8000fffe13f */
[----:B------:R-:W-:Y:S02]  /*01c0*/  USHF.L.U32 UR7, UR6, 0xb, URZ ;  /* 0x0000000b06077899 */ /* 0x000fe4000800063f */
[----:B------:R-:W-:Y:S02]  /*01d0*/  USHF.L.U32 UR6, UR6, 0x1, URZ ;  /* 0x0000000106067899 */ /* 0x000fe4000800063f */
[----:B0-----:R-:W-:Y:S02]  /*01e0*/  ULEA UR8, UR8, UR4, 0x18 ;  /* 0x0000000408087291 */ /* 0x001fe4000f8ec03f */
[----:B------:R-:W-:-:S04]  /*01f0*/  UIADD3 UR4, -UR5, 0x100000, URZ ;  /* 0x0010000005047890 */ /* 0x000fc8000fffe13f */
[----:B------:R-:W-:Y:S02]  /*0200*/  USHF.L.U32 UR5, UR4, 0xb, URZ ;  /* 0x0000000b04057899 */ /* 0x000fe4000800063f */
[----:B------:R-:W-:Y:S01]  /*0210*/  USHF.L.U32 UR4, UR4, 0x1, URZ ;  /* 0x0000000104047899 */ /* 0x000fe2000800063f */
[----:B------:R-:W0:Y:S11]  /*0220*/  FENCE.VIEW.ASYNC.S ;  /* 0x00000000000073c6 */ /* 0x000e360000000000 */
[----:B0-----:R0:W1:Y:S01]  /*0230*/  SYNCS.EXCH.64 URZ, [UR8], UR4 ;  /* 0x00000004083f75b2 */ /* 0x0010620008000100 */
[----:B------:R0:W2:Y:S01]  /*0240*/  SYNCS.EXCH.64 URZ, [UR8+0x20], UR6 ;  /* 0x00002006083f75b2 */ /* 0x0000a20008000100 */
[----:B------:R0:W3:Y:S01]  /*0250*/  SYNCS.EXCH.64 URZ, [UR8+0x8], UR4 ;  /* 0x00000804083f75b2 */ /* 0x0000e20008000100 */
[----:B------:R0:W4:Y:S01]  /*0260*/  SYNCS.EXCH.64 URZ, [UR8+0x28], UR6 ;  /* 0x00002806083f75b2 */ /* 0x0001220008000100 */
[----:B------:R0:W0:Y:S01]  /*0270*/  SYNCS.EXCH.64 URZ, [UR8+0x10], UR4 ;  /* 0x00001004083f75b2 */ /* 0x0000220008000100 */
[----:B------:R0:W0:Y:S01]  /*0280*/  SYNCS.EXCH.64 URZ, [UR8+0x30], UR6 ;  /* 0x00003006083f75b2 */ /* 0x0000220008000100 */
[----:B------:R0:W0:Y:S01]  /*0290*/  SYNCS.EXCH.64 URZ, [UR8+0x18], UR4 ;  /* 0x00001804083f75b2 */ /* 0x0000220008000100 */
[----:B------:R0:W0:Y:S01]  /*02a0*/  SYNCS.EXCH.64 URZ, [UR8+0x38], UR6 ;  /* 0x00003806083f75b2 */ /* 0x0000220008000100 */
[----:B------:R-:W-:Y:S01]  /*02b0*/  NOP ;  /* 0x0000000000007918 */ /* 0x000fe20000000000 */
.L_x_2:
[----:B------:R-:W-:Y:S01]  /*02c0*/  SHF.R.S32.HI R7, RZ, 0x1f, R18 ;  /* 0x0000001fff077819 */ /* 0x000fe20000011412 */
[----:B------:R-:W5:Y:S01]  /*02d0*/  SHFL.IDX PT, R0, R0, RZ, 0x1f ;  /* 0x00001fff00007589 */ /* 0x000f6200000e0000 */
[----:B0-----:R-:W0:Y:S01]  /*02e0*/  S2UR UR8, SR_CTAID.X ;  /* 0x00000000000879c3 */ /* 0x001e220000002500 */
[----:B------:R-:W-:Y:S02]  /*02f0*/  ELECT P0, URZ, PT ;  /* 0x00000000003f782f */ /* 0x000fe40003800000 */
[----:B------:R-:W-:Y:S01]  /*0300*/  LEA.HI R7, R7, R18, RZ, 0x7 ;  /* 0x0000001207077211 */ /* 0x000fe200078f38ff */
[----:B------:R-:W1:Y:S01]  /*0310*/  S2R R4, SR_CTAID.Y ;  /* 0x0000000000047919 */ /* 0x000e620000002600 */
[----:B------:R-:W-:Y:S01]  /*0320*/  ULDC UR4, c[0x0][0x154] ;  /* 0x0000550000047ab9 */ /* 0x000fe20000000800 */
[----:B------:R-:W-:Y:S01]  /*0330*/  NOP ;  /* 0x0000000000007918 */ /* 0x000fe20000000000 */
[----:B------:R-:W-:Y:S01]  /*0340*/  LOP3.LUT R7, R7, 0xffffff80, RZ, 0xc0, !PT ;  /* 0xffffff8007077812 */ /* 0x000fe200078ec0ff */
[----:B------:R-:W-:Y:S01]  /*0350*/  NOP ;  /* 0x0000000000007918 */ /* 0x000fe20000000000 */
[----:B------:R-:W2:Y:S03]  /*0360*/  LDC R12, c[0x0][0x140] ;  /* 0x00005000ff0c7b82 */ /* 0x000ea60000000800 */
[----:B------:R-:W-:-:S05]  /*0370*/  IMAD.IADD R7, R18, 0x1, -R7 ;  /* 0x0000000112077824 */ /* 0x000fca00078e0a07 */
[----:B------:R-:W-:Y:S02]  /*0380*/  SHF.R.S32.HI R6, RZ, 0x1f, R7 ;  /* 0x0000001fff067819 */ /* 0x000fe40000011407 */
[----:B------:R-:W-:Y:S02]  /*0390*/  LOP3.LUT P2, RZ, R7, 0x7, RZ, 0xc0, !PT ;  /* 0x0000000707ff7812 */ /* 0x000fe4000784c0ff */
[----:B------:R-:W-:Y:S02]  /*03a0*/  LEA.HI R6, R6, R7, RZ, 0x3 ;  /* 0x0000000706067211 */ /* 0x000fe400078f18ff */
[----:B-----5:R-:W-:Y:S02]  /*03b0*/  ISETP.NE.OR P0, PT, R0, RZ, !P0 ;  /* 0x000000ff0000720c */ /* 0x020fe40004705670 */
[--C-:B------:R-:W-:Y:S02]  /*03c0*/  SHF.R.S32.HI R0, RZ, 0x3, R6.reuse ;  /* 0x00000003ff007819 */ /* 0x100fe40000011406 */
[----:B------:R-:W-:-:S02]  /*03d0*/  SHF.R.S32.HI R9, RZ, 0x1f, R6 ;  /* 0x0000001fff097819 */ /* 0x000fc40000011406 */
[----:B------:R-:W-:Y:S02]  /*03e0*/  SHF.R.S32.HI R6, RZ, 0x1f, R3 ;  /* 0x0000001fff067819 */ /* 0x000fe40000011403 */
[----:B------:R-:W-:Y:S02]  /*03f0*/  LEA.HI R9, R9, R0, RZ, 0x2 ;  /* 0x0000000009097211 */ /* 0x000fe400078f10ff */
[----:B------:R-:W-:Y:S02]  /*0400*/  LEA.HI R6, R6, R3, RZ, 0x2 ;  /* 0x0000000306067211 */ /* 0x000fe400078f10ff */
[----:B-1----:R-:W-:Y:S01]  /*0410*/  I2FP.F32.U32 R8, R4 ;  /* 0x0000000400087245 */ /* 0x002fe20000201000 */
[----:B------:R-:W-:Y:S01]  /*0420*/  VOTEU.ALL UP0, P0 ;  /* 0x00000000003f7886 */ /* 0x000fe20000000000 */
[----:B------:R-:W-:Y:S01]  /*0430*/  LOP3.LUT R6, R6, 0x3ffffffc, RZ, 0xc0, !PT ;  /* 0x3ffffffc06067812 */ /* 0x000fe200078ec0ff */
[----:B------:R-:W-:Y:S01]  /*0440*/  VOTEU.ALL UP1, P0 ;  /* 0x00000000003f7886 */ /* 0x000fe20000020000 */
[----:B------:R-:W-:Y:S01]  /*0450*/  LOP3.LUT R9, R9, 0xfffffffc, RZ, 0xc0, !PT ;  /* 0xfffffffc09097812 */ /* 0x000fe200078ec0ff */
[----:B------:R-:W-:Y:S01]  /*0460*/  FMUL R10, R8, UR4 ;  /* 0x00000004080a7c20 */ /* 0x000fe20008400000 */
[----:B------:R-:W1:Y:S01]  /*0470*/  @!UP0 S2UR UR7, SR_CgaCtaId ;  /* 0x00000000000789c3 */ /* 0x000e620000008800 */
[----:B------:R-:W-:Y:S01]  /*0480*/  IMAD.IADD R11, R3, 0x1, -R6 ;  /* 0x00000001030b7824 */ /* 0x000fe200078e0a06 */
[----:B0-----:R-:W-:Y:S01]  /*0490*/  I2FP.F32.U32 R6, UR8 ;  /* 0x0000000800067c45 */ /* 0x001fe20008201000 */
[----:B------:R-:W-:Y:S01]  /*04a0*/  IMAD.IADD R0, R0, 0x1, -R9 ;  /* 0x0000000100007824 */ /* 0x000fe200078e0a09 */
[----:B------:R-:W-:Y:S01]  /*04b0*/  ULDC UR4, c[0x0][0x150] ;  /* 0x0000540000047ab9 */ /* 0x000fe20000000800 */
[----:B------:R-:W0:Y:S01]  /*04c0*/  F2I.U32.TRUNC.NTZ R10, R10 ;  /* 0x0000000a000a7305 */ /* 0x000e22000020f000 */
[----:B------:R-:W-:Y:S01]  /*04d0*/  SHF.R.S32.HI R3, RZ, 0x1f, R2 ;  /* 0x0000001fff037819 */ /* 0x000fe20000011402 */
[----:B------:R-:W-:Y:S01]  /*04e0*/  FMUL R6, R6, UR4 ;  /* 0x0000000406067c20 */ /* 0x000fe20008400000 */
[----:B------:R-:W5:Y:S01]  /*04f0*/  LDC R9, c[0x0][0x148] ;  /* 0x00005200ff097b82 */ /* 0x000f620000000800 */
[----:B------:R-:W-:Y:S01]  /*0500*/  IMAD R11, R11, 0x4, R0 ;  /* 0x000000040b0b7824 */ /* 0x000fe200078e0200 */
[----:B------:R-:W-:Y:S01]  /*0510*/  LEA.HI R3, R3, R2, RZ, 0x2 ;  /* 0x0000000203037211 */ /* 0x000fe200078f10ff */
[----:B------:R-:W-:Y:S01]  /*0520*/  UMOV UR4, 0x20 ;  /* 0x0000002000047882 */ /* 0x000fe20000000000 */
[----:B------:R-:W-:Y:S01]  /*0530*/  @!UP0 UMOV UR6, 0x400 ;  /* 0x0000040000068882 */ /* 0x000fe20000000000 */
[----:B------:R-:W3:Y:S01]  /*0540*/  F2I.U32.TRUNC.NTZ R6, R6 ;  /* 0x0000000600067305 */ /* 0x000ee2000020f000 */
[----:B------:R-:W-:Y:S01]  /*0550*/  LOP3.LUT R3, R3, 0xfffffffc, RZ, 0xc0, !PT ;  /* 0xfffffffc03037812 */ /* 0x000fe200078ec0ff */
[----:B------:R-:W-:Y:S01]  /*0560*/  IMAD.SHL.U32 R22, R11, 0x4, RZ ;  /* 0x000000040b167824 */ /* 0x000fe200078e00ff */
[----:B------:R-:W4:Y:S01]  /*0570*/  LDC R8, c[0x0][0x144] ;  /* 0x00005100ff087b82 */ /* 0x000f220000000800 */
[----:B------:R-:W-:-:S04]  /*0580*/  @!UP0 UIADD3 UR4, -UR4, 0x100000, URZ ;  /* 0x0010000004048890 */ /* 0x000fc8000fffe13f */
[----:B------:R-:W-:Y:S02]  /*0590*/  @!UP0 USHF.L.U32 UR5, UR4, 0xb, URZ ;  /* 0x0000000b04058899 */ /* 0x000fe4000800063f */
[----:B------:R-:W-:Y:S01]  /*05a0*/  @!UP0 USHF.L.U32 UR4, UR4, 0x1, URZ ;  /* 0x0000000104048899 */ /* 0x000fe2000800063f */
[----:B--2---:R-:W-:Y:S01]  /*05b0*/  ISETP.EQ.U32.AND P3, PT, R12, 0x1, PT ;  /* 0x000000010c00780c */ /* 0x004fe20003f62070 */
[----:B------:R-:W-:Y:S01]  /*05c0*/  IMAD.IADD R0, R2, 0x1, -R3 ;  /* 0x0000000102007824 */ /* 0x000fe200078e0a03 */
[----:B------:R-:W-:Y:S01]  /*05d0*/  LOP3.LUT R22, R11, 0xc, R22, 0x78, !PT ;  /* 0x0000000c0b167812 */ /* 0x000fe200078e7816 */
[----:B0-----:R-:W-:Y:S01]  /*05e0*/  IMAD.MOV R14, RZ, RZ, -R10 ;  /* 0x000000ffff0e7224 */ /* 0x001fe200078e0a0a */
[----:B-1----:R-:W-:Y:S02]  /*05f0*/  @!UP0 ULEA UR6, UR7, UR6, 0x18 ;  /* 0x0000000607068291 */ /* 0x002fe4000f8ec03f */
[----:B------:R-:W-:Y:S01]  /*0600*/  ISETP.NE.AND P1, PT, R0, 0x3, PT ;  /* 0x000000030000780c */ /* 0x000fe20003f25270 */
[----:B------:R-:W-:Y:S01]  /*0610*/  VOTEU.ALL UP0, P0 ;  /* 0x00000000003f7886 */ /* 0x000fe20000000000 */
[----:B------:R-:W-:Y:S01]  /*0620*/  ISETP.LT.U32.AND P0, PT, R22, 0x2, !P2 ;  /* 0x000000021600780c */ /* 0x000fe20005701070 */
[----:B---3--:R-:W-:Y:S01]  /*0630*/  IMAD.MOV R3, RZ, RZ, -R6 ;  /* 0x000000ffff037224 */ /* 0x008fe200078e0a06 */
[----:B------:R-:W-:-:S02]  /*0640*/  ISETP.EQ.OR P1, PT, R0, RZ, !P1 ;  /* 0x000000ff0000720c */ /* 0x000fc40004f22670 */
[----:B------:R-:W-:Y:S01]  /*0650*/  ISETP.NE.AND P2, PT, R5, RZ, PT ;  /* 0x000000ff0500720c */ /* 0x000fe20003f45270 */
[----:B-----5:R-:W-:Y:S01]  /*0660*/  IMAD R7, R9, R14, R4 ;  /* 0x0000000e09077224 */ /* 0x020fe200078e0204 */
[----:B------:R-:W-:Y:S01]  /*0670*/  ISETP.EQ.AND P1, PT, R5, RZ, P1 ;  /* 0x000000ff0500720c */ /* 0x000fe20000f22270 */
[----:B------:R-:W0:Y:S02]  /*0680*/  FENCE.VIEW.ASYNC.S ;  /* 0x00000000000073c6 */ /* 0x000e240000000000 */
[----:B0-----:R0:W1:Y:S01]  /*0690*/  @!UP0 SYNCS.EXCH.64 URZ, [UR6+0x50], UR4 ;  /* 0x00005004063f85b2 */ /* 0x0010620008000100 */
[----:B------:R-:W-:Y:S02]  /*06a0*/  ISETP.NE.AND P4, PT, R7, R22, PT ;  /* 0x000000160700720c */ /* 0x000fe40003f85270 */
[----:B------:R-:W-:Y:S01]  /*06b0*/  SEL R19, RZ, 0x1, !P1 ;  /* 0x00000001ff137807 */ /* 0x000fe20004800000 */
[----:B----4-:R-:W-:Y:S02]  /*06c0*/  IMAD R3, R8, R3, UR8 ;  /* 0x0000000808037e24 */ /* 0x010fe4000f8e0203 */
[----:B------:R-:W-:-:S03]  /*06d0*/  VIADD R8, R5, 0xffffffff ;  /* 0xffffffff05087836 */ /* 0x000fc60000000000 */
[----:B------:R-:W-:Y:S02]  /*06e0*/  ISETP.EQ.OR P4, PT, R3, RZ, !P4 ;  /* 0x000000ff0300720c */ /* 0x000fe40006782670 */
[----:B------:R-:W-:Y:S02]  /*06f0*/  ISETP.GE.U32.AND P5, PT, R8, 0x2, PT ;  /* 0x000000020800780c */ /* 0x000fe40003fa6070 */
[----:B------:R-:W-:Y:S02]  /*0700*/  PLOP3.LUT P0, PT, P0, P4, PT, 0x80, 0x0 ;  /* 0x000000000000781c */ /* 0x000fe40000709070 */
[----:B------:R-:W-:Y:S01]  /*0710*/  SEL R19, R19, 0x2, P5 ;  /* 0x0000000213137807 */ /* 0x000fe20002800000 */
[----:B------:R0:W2:Y:S01]  /*0720*/  @!UP1 SYNCS.EXCH.64 URZ, [UR6+0x58], UR4 ;  /* 0x00005804063f95b2 */ /* 0x0000a20008000100 */
[----:B------:R-:W-:Y:S01]  /*0730*/  P2R R156, PR, RZ, 0x1 ;  /* 0x00000001ff9c7803 */ /* 0x000fe20000000000 */
[----:B------:R-:W-:Y:S01]  /*0740*/  NOP ;  /* 0x0000000000007918 */ /* 0x000fe20000000000 */
[----:B------:R-:W-:Y:S07]  /*0750*/  @!P3 BRA `(.L_x_3) ;  /* 0x000000000008b947 */ /* 0x000fee0003800000 */
[----:B-12---:R-:W-:Y:S01]  /*0760*/  UCGABAR_ARV ;  /* 0x00000000000079c7 */ /* 0x006fe20008000000 */
[----:B------:R-:W-:Y:S05]  /*0770*/  BRA `(.L_x_4) ;  /* 0x0000000000047947 */ /* 0x000fea0003800000 */
.L_x_3:
[----:B-12---:R-:W-:Y:S01]  /*0780*/  NOP ;  /* 0x0000000000007918 */ /* 0x006fe20000000000 */
.L_x_4:
[----:B------:R-:W1:Y:S01]  /*0790*/  LDC R2, c[0x0][0x65c] ;  /* 0x00019700ff027b82 */ /* 0x000e620000000800 */
[----:B------:R-:W-:Y:S02]  /*07a0*/  IMAD.U32 R6, RZ, RZ, UR8 ;  /* 0x00000008ff067e24 */ /* 0x000fe4000f8e00ff */
[----:B------:R-:W-:Y:S01]  /*07b0*/  IMAD.MOV.U32 R7, RZ, RZ, RZ ;  /* 0x000000ffff077224 */ /* 0x000fe200078e00ff */
[----:B-1----:R-:W-:-:S04]  /*07c0*/  ISETP.NE.AND P1, PT, R2, 0x1, PT ;  /* 0x000000010200780c */ /* 0x002fc80003f25270 */
[----:B------:R-:W-:-:S09]  /*07d0*/  P2R R5, PR, RZ, 0x2 ;  /* 0x00000002ff057803 */ /* 0x000fd20000000000 */
[----:B------:R-:W1:Y:S01]  /*07e0*/  @P1 LDC R17, c[0x0][0x10] ;  /* 0x00000400ff111b82 */ /* 0x000e620000000800 */
[----:B------:R-:W-:Y:S02]  /*07f0*/  @P1 IMAD.MOV.U32 R5, RZ, RZ, RZ ;  /* 0x000000ffff051224 */ /* 0x000fe400078e00ff */
[----:B------:R-:W-:-:S05]  /*0800*/  @P1 IMAD.MOV.U32 R13, RZ, RZ, RZ ;  /* 0x000000ffff0d1224 */ /* 0x000fca00078e00ff */
[----:B------:R-:W2:Y:S01]  /*0810*/  @!P1 LDC R11, c[0x0][0xc] ;  /* 0x00000300ff0b9b82 */ /* 0x000ea20000000800 */
[----:B-1----:R-:W-:-:S04]  /*0820*/  @P1 IMAD.WIDE.U32 R16, R17, UR8, R4 ;  /* 0x0000000811101c25 */ /* 0x002fc8000f8e0004 */
[----:B------:R-:W-:Y:S02]  /*0830*/  @P1 IMAD.IADD R17, R17, 0x1, R13 ;  /* 0x0000000111111824 */ /* 0x000fe400078e020d */
[----:B--2---:R-:W-:-:S04]  /*0840*/  @!P1 IMAD.WIDE.U32 R6, R4, R11, R6 ;  /* 0x0000000b04069225 */ /* 0x004fc800078e0006 */
[----:B------:R-:W-:Y:S02]  /*0850*/  @!P1 IMAD.MOV.U32 R16, RZ, RZ, R6 ;  /* 0x000000ffff109224 */ /* 0x000fe400078e0006 */
[----:B------:R-:W-:Y:S01]  /*0860*/  @!P1 IMAD.MOV.U32 R17, RZ, RZ, R7 ;  /* 0x000000ffff119224 */ /* 0x000fe200078e0007 */
[----:B------:R-:W-:Y:S06]  /*0870*/  @!P3 BRA `(.L_x_5) ;  /* 0x00000000000cb947 */ /* 0x000fec0003800000 */
[----:B------:R-:W-:Y:S01]  /*0880*/  UCGABAR_WAIT ;  /* 0x0000000000007dc7 */ /* 0x000fe20008000000 */
[----:B------:R-:W-:Y:S01]  /*0890*/  CCTL.IVALL ;  /* 0x00000000ff00798f */ /* 0x000fe20002000000 */
[----:B------:R-:W-:Y:S05]  /*08a0*/  BRA `(.L_x_6) ;  /* 0x0000000000047947 */ /* 0x000fea0003800000 */
.L_x_5:
[----:B------:R-:W-:Y:S06]  /*08b0*/  BAR.SYNC.DEFER_BLOCKING 0x0 ;  /* 0x0000000000007b1d */ /* 0x000fec0000010000 */
.L_x_6:
[----:B------:R-:W-:Y:S05]  /*08c0*/  @!P2 BRA `(.L_x_7) ;  /* 0x0000009c0060a947 */ /* 0x000fea0003800000 */
[----:B------:R-:W-:-:S13]  /*08d0*/  ISETP.GT.U32.AND P0, PT, R8, 0x1, PT ;  /* 0x000000010800780c */ /* 0x000fda0003f04070 */
[----:B0-----:R-:W-:Y:S05]  /*08e0*/  @P0 EXIT ;  /* 0x000000000000094d */ /* 0x001fea0003800000 */
[----:B------:R-:W-:Y:S01]  /*08f0*/  ULDC.64 UR4, c[0x0][0x650] ;  /* 0x0001940000047ab9 */ /* 0x000fe20000000a00 */
[----:B------:R-:W-:Y:S01]  /*0900*/  PRMT R0, RZ, 0x7610, R0 ;  /* 0x00007610ff007816 */ /* 0x000fe20000000000 */
[----:B------:R-:W-:Y:S01]  /*0910*/  IMAD.MOV.U32 R153, RZ, RZ, -0x1 ;  /* 0xffffffffff997424 */ /* 0x000fe200078e00ff */
[----:B------:R-:W-:Y:S01]  /*0920*/  ISETP.GE.U32.AND P0, PT, R16, UR4, PT ;  /* 0x0000000410007c0c */ /* 0x000fe2000bf06070 */
[----:B------:R-:W-:Y:S02]  /*0930*/  IMAD.MOV.U32 R152, RZ, RZ, -0x1 ;  /* 0xffffffffff987424 */ /* 0x000fe400078e00ff */
[----:B------:R-:W-:Y:S01]  /*0940*/  IMAD.MOV.U32 R23, RZ, RZ, -0x1 ;  /* 0xffffffffff177424 */ /* 0x000fe200078e00ff */
[----:B------:R-:W-:-:S13]  /*0950*/  ISETP.GE.U32.AND.EX P0, PT, R17, UR5, PT, P0 ;  /* 0x0000000511007c0c */ /* 0x000fda000bf06100 */
[----:B------:R-:W-:Y:S05]  /*0960*/  @P0 BRA `(.L_x_8) ;  /* 0x00000004002c0947 */ /* 0x000fea0003800000 */
[----:B------:R-:W0:Y:S01]  /*0970*/  LDC.64 R20, c[0x0][0x628] ;  /* 0x00018a00ff147b82 */ /* 0x000e220000000a00 */
[----:B------:R-:W-:Y:S02]  /*0980*/  IMAD.MOV.U32 R6, RZ, RZ, R16 ;  /* 0x000000ffff067224 */ /* 0x000fe400078e0010 */
[----:B------:R-:W-:-:S05]  /*0990*/  IMAD.MOV.U32 R7, RZ, RZ, R17 ;  /* 0x000000ffff077224 */ /* 0x000fca00078e0011 */
[----:B------:R-:W1:Y:S08]  /*09a0*/  LDC R0, c[0x0][0x630] ;  /* 0x00018c00ff007b82 */ /* 0x000e700000000800 */
[----:B------:R-:W2:Y:S01]  /*09b0*/  LDC.64 R24, c[0x0][0x620] ;  /* 0x00018800ff187b82 */ /* 0x000ea20000000a00 */
[----:B0-----:R-:W-:-:S04]  /*09c0*/  ISETP.NE.U32.AND P0, PT, R20, RZ, PT ;  /* 0x000000ff1400720c */ /* 0x001fc80003f05070 */
[----:B------:R-:W-:-:S13]  /*09d0*/  ISETP.NE.AND.EX P0, PT, R21, RZ, PT, P0 ;  /* 0x000000ff1500720c */ /* 0x000fda0003f05300 */
[----:B-12---:R-:W-:Y:S05]  /*09e0*/  @!P0 BRA `(.L_x_9) ;  /* 0x0000000000288947 */ /* 0x006fea0003800000 */
[----:B------:R-:W0:Y:S02]  /*09f0*/  LDC R13, c[0x0][0x634] ;  /* 0x00018d00ff0d7b82 */ /* 0x000e240000000800 */
[----:B0-----:R-:W-:-:S05]  /*0a00*/  IADD3 R13, P0, R16, R13, RZ ;  /* 0x0000000d100d7210 */ /* 0x001fca0007f1e0ff */
[----:B------:R-:W-:-:S04]  /*0a10*/  IMAD.X R15, RZ, RZ, R17, P0 ;  /* 0x000000ffff0f7224 */ /* 0x000fc800000e0611 */
[----:B------:R-:W-:-:S04]  /*0a20*/  IMAD.WIDE.U32 R6, R15, R20, RZ ;  /* 0x000000140f067225 */ /* 0x000fc800078e00ff */
[----:B------:R-:W-:-:S04]  /*0a30*/  IMAD.WIDE.U32 R10, P0, R13, R21, R6 ;  /* 0x000000150d0a7225 */ /* 0x000fc80007800006 */
[----:B------:R-:W-:-:S04]  /*0a40*/  IMAD.WIDE.U32 R6, R13, R20, RZ ;  /* 0x000000140d067225 */ /* 0x000fc800078e00ff */
[----:B------:R-:W-:Y:S01]  /*0a50*/  IMAD.X R13, RZ, RZ, RZ, P0 ;  /* 0x000000ffff0d7224 */ /* 0x000fe200000e06ff */
[----:B------:R-:W-:Y:S01]  /*0a60*/  IADD3 RZ, P0, R7, R10, RZ ;  /* 0x0000000a07ff7210 */ /* 0x000fe20007f1e0ff */
[----:B------:R-:W-:-:S04]  /*0a70*/  IMAD.MOV.U32 R12, RZ, RZ, R11 ;  /* 0x000000ffff0c7224 */ /* 0x000fc800078e000b */
[----:B------:R-:W-:-:S08]  /*0a80*/  IMAD.WIDE.U32.X R6, R15, R21, R12, P0 ;  /* 0x000000150f067225 */ /* 0x000fd000000e040c */
.L_x_9:
[----:B------:R-:W0:Y:S01]  /*0a90*/  LDC.64 R20, c[0x0][0x640] ;  /* 0x00019000ff147b82 */ /* 0x000e220000000a00 */
[--C-:B------:R-:W-:Y:S01]  /*0aa0*/  SHF.R.U64 R27, R6, R0, R7.reuse ;  /* 0x00000000061b7219 */ /* 0x100fe20000001207 */
[----:B------:R-:W-:Y:S01]  /*0ab0*/  IMAD R28, R9, R14, R4 ;  /* 0x0000000e091c7224 */ /* 0x000fe200078e0204 */
[----:B------:R-:W-:Y:S02]  /*0ac0*/  SHF.R.U32.HI R0, RZ, R0, R7 ;  /* 0x00000000ff007219 */ /* 0x000fe40000011607 */
[----:B------:R-:W-:-:S03]  /*0ad0*/  IADD3 R5, P0, RZ, -R27, RZ ;  /* 0x8000001bff057210 */ /* 0x000fc60007f1e0ff */
[----:B------:R-:W1:Y:S02]  /*0ae0*/  LDC R8, c[0x0][0x618] ;  /* 0x00018600ff087b82 */ /* 0x000e640000000800 */
[----:B------:R-:W-:-:S04]  /*0af0*/  IMAD.X R7, RZ, RZ, ~R0, P0 ;  /* 0x000000ffff077224 */ /* 0x000fc800000e0e00 */
[-C--:B------:R-:W-:Y:S02]  /*0b00*/  IMAD R0, R7, R24.reuse, RZ ;  /* 0x0000001807007224 */ /* 0x080fe400078e02ff */
[----:B------:R-:W2:Y:S01]  /*0b10*/  LDC R11, c[0x0][0x608] ;  /* 0x00018200ff0b7b82 */ /* 0x000ea20000000800 */
[----:B------:R-:W-:-:S04]  /*0b20*/  IMAD.WIDE.U32 R6, R5, R24, R16 ;  /* 0x0000001805067225 */ /* 0x000fc800078e0010 */
[----:B------:R-:W-:Y:S02]  /*0b30*/  IMAD R5, R5, R25, R0 ;  /* 0x0000001905057224 */ /* 0x000fe400078e0200 */
[----:B------:R-:W-:Y:S01]  /*0b40*/  IMAD.MOV.U32 R25, RZ, RZ, 0x1 ;  /* 0x00000001ff197424 */ /* 0x000fe200078e00ff */
[----:B------:R-:W3:Y:S01]  /*0b50*/  LDC R12, c[0x0][0x658] ;  /* 0x00019600ff0c7b82 */ /* 0x000ee20000000800 */
[----:B0-----:R-:W-:Y:S01]  /*0b60*/  ISETP.NE.U32.AND P0, PT, R20, RZ, PT ;  /* 0x000000ff1400720c */ /* 0x001fe20003f05070 */
[----:B------:R-:W-:Y:S02]  /*0b70*/  IMAD.IADD R5, R7, 0x1, R5 ;  /* 0x0000000107057824 */ /* 0x000fe400078e0205 */
[----:B------:R-:W-:Y:S01]  /*0b80*/  IMAD.MOV.U32 R7, RZ, RZ, -0x1 ;  /* 0xffffffffff077424 */ /* 0x000fe200078e00ff */
[----:B------:R-:W-:-:S03]  /*0b90*/  ISETP.NE.AND.EX P0, PT, R21, RZ, PT, P0 ;  /* 0x000000ff1500720c */ /* 0x000fc60003f05300 */
[----:B------:R-:W0:Y:S01]  /*0ba0*/  LDC R15, c[0x0][0x600] ;  /* 0x00018000ff0f7b82 */ /* 0x000e220000000800 */
[-CC-:B-1----:R-:W-:Y:S02]  /*0bb0*/  SHF.R.U64 R13, R6, R8.reuse, R5.reuse ;  /* 0x00000008060d7219 */ /* 0x182fe40000001205 */
[----:B------:R-:W-:-:S05]  /*0bc0*/  SHF.R.U32.HI R0, RZ, R8, R5 ;  /* 0x00000008ff007219 */ /* 0x000fca0000011605 */
[----:B------:R-:W1:Y:S01]  /*0bd0*/  LDC R23, c[0x0][0x648] ;  /* 0x00019200ff177b82 */ /* 0x000e620000000800 */
[-CC-:B--2---:R-:W-:Y:S02]  /*0be0*/  SHF.R.U64 R29, R13, R11.reuse, R0.reuse ;  /* 0x0000000b0d1d7219 */ /* 0x184fe40000001200 */
[----:B------:R-:W-:-:S05]  /*0bf0*/  SHF.R.U32.HI R5, RZ, R11, R0 ;  /* 0x0000000bff057219 */ /* 0x000fca0000011600 */
[----:B------:R-:W2:Y:S01]  /*0c00*/  LDC R24, c[0x0][0x638] ;  /* 0x00018e00ff187b82 */ /* 0x000ea20000000800 */
[-CC-:B---3--:R-:W-:Y:S02]  /*0c10*/  SHF.R.U64 R14, R29, R12.reuse, R5.reuse ;  /* 0x0000000c1d0e7219 */ /* 0x188fe40000001205 */
[-C--:B------:R-:W-:Y:S02]  /*0c20*/  SHF.L.U32 R0, R7, R12.reuse, RZ ;  /* 0x0000000c07007219 */ /* 0x080fe400000006ff */
[----:B------:R-:W-:Y:S01]  /*0c30*/  SHF.R.U32.HI R5, RZ, R12, R5 ;  /* 0x0000000cff057219 */ /* 0x000fe20000011605 */
[----:B------:R-:W-:Y:S01]  /*0c40*/  IMAD.MOV.U32 R4, RZ, RZ, R14 ;  /* 0x000000ffff047224 */ /* 0x000fe200078e000e */
[----:B------:R-:W-:Y:S01]  /*0c50*/  LOP3.LUT R10, RZ, R0, RZ, 0x33, !PT ;  /* 0x00000000ff0a7212 */ /* 0x000fe200078e33ff */
[----:B------:R-:W3:Y:S01]  /*0c60*/  LDC R26, c[0x0][0x610] ;  /* 0x00018400ff1a7b82 */ /* 0x000ee20000000800 */
[----:B------:R-:W-:Y:S05]  /*0c70*/  @!P0 BRA `(.L_x_10) ;  /* 0x0000000000288947 */ /* 0x000fea0003800000 */
[----:B------:R-:W4:Y:S02]  /*0c80*/  LDC R9, c[0x0][0x64c] ;  /* 0x00019300ff097b82 */ /* 0x000f240000000800 */
[----:B----4-:R-:W-:-:S05]  /*0c90*/  IADD3 R9, P0, R14, R9, RZ ;  /* 0x000000090e097210 */ /* 0x010fca0007f1e0ff */
        /* <DEDUP_REMOVED lines=8> */
.L_x_10:
[----:B-1----:R-:W-:Y:S01]  /*0d20*/  SHF.R.U64 R4, R4, R23, R5 ;  /* 0x0000001704047219 */ /* 0x002fe20000001205 */
[----:B0-----:R-:W-:Y:S01]  /*0d30*/  VIADD R6, R15, 0xffffffff ;  /* 0xffffffff0f067836 */ /* 0x001fe20000000000 */
[----:B------:R-:W-:Y:S01]  /*0d40*/  SHF.L.U32 R0, R25, R12, RZ ;  /* 0x0000000c19007219 */ /* 0x000fe200000006ff */
[----:B------:R-:W-:Y:S01]  /*0d50*/  IMAD.MOV.U32 R23, RZ, RZ, R27 ;  /* 0x000000ffff177224 */ /* 0x000fe200078e001b */
[----:B------:R-:W-:Y:S01]  /*0d60*/  LOP3.LUT R5, R29, R10, RZ, 0xc0, !PT ;  /* 0x0000000a1d057212 */ /* 0x000fe200078ec0ff */
[----:B------:R-:W-:Y:S01]  /*0d70*/  IMAD.MOV R7, RZ, RZ, -R4 ;  /* 0x000000ffff077224 */ /* 0x000fe200078e0a04 */
[----:B------:R-:W-:Y:S02]  /*0d80*/  SEL R3, R3, R28, !P1 ;  /* 0x0000001c03037207 */ /* 0x000fe40004800000 */
[----:B------:R-:W-:Y:S01]  /*0d90*/  LOP3.LUT R6, R13, R6, RZ, 0xc0, !PT ;  /* 0x000000060d067212 */ /* 0x000fe200078ec0ff */
[----:B------:R-:W-:Y:S02]  /*0da0*/  IMAD R4, R0, R4, R5 ;  /* 0x0000000400047224 */ /* 0x000fe400078e0205 */
[----:B--2---:R-:W-:-:S02]  /*0db0*/  IMAD R0, R7, R24, R14 ;  /* 0x0000001807007224 */ /* 0x004fc400078e020e */
[----:B---3--:R-:W-:Y:S02]  /*0dc0*/  IMAD R3, R4, R26, R3 ;  /* 0x0000001a04037224 */ /* 0x008fe400078e0203 */
[----:B------:R-:W-:Y:S02]  /*0dd0*/  IMAD.MOV.U32 R5, RZ, RZ, 0x1 ;  /* 0x00000001ff057424 */ /* 0x000fe400078e00ff */
[----:B------:R-:W-:-:S03]  /*0de0*/  IMAD R4, R0, R15, R6 ;  /* 0x0000000f00047224 */ /* 0x000fc600078e0206 */
[----:B------:R-:W-:Y:S02]  /*0df0*/  PRMT R0, R5, 0x7610, R0 ;  /* 0x0000761005007816 */ /* 0x000fe40000000000 */
[----:B------:R-:W-:Y:S02]  /*0e00*/  SEL R152, R4, R3, !P1 ;  /* 0x0000000304987207 */ /* 0x000fe40004800000 */
[----:B------:R-:W-:-:S07]  /*0e10*/  SEL R153, R3, R4, !P1 ;  /* 0x0000000403997207 */ /* 0x000fce0004800000 */
.L_x_8:
[----:B------:R-:W-:-:S08]  /*0e20*/  NOP ;  /* 0x0000000000007918 */ /* 0x000fd00000000000 */
[----:B------:R-:W0:Y:S02]  /*0e30*/  USETMAXREG.TRY_ALLOC.CTAPOOL UP0, 0xe8 ;  /* 0x000000e8000079c8 */ /* 0x000e240008000600 */
[----:B0-----:R-:W-:-:S13]  /*0e40*/  PLOP3.LUT P0, PT, PT, PT, UP0, 0x80, 0x0 ;  /* 0x000000000000781c */ /* 0x001fda0003f0f008 */
[----:B------:R-:W-:Y:S05]  /*0e50*/  @!P0 BRA `(.L_x_8) ;  /* 0xfffffffc00f08947 */ /* 0x000fea000383ffff */
[----:B------:R-:W-:Y:S01]  /*0e60*/  ULDC.64 UR4, c[0x0][0x598] ;  /* 0x0001660000047ab9 */ /* 0x000fe20000000a00 */
[----:B------:R-:W-:Y:S01]  /*0e70*/  ULDC.64 UR36, c[0x0][0x208] ;  /* 0x0000820000247ab9 */ /* 0x000fe20000000a00 */
[----:B------:R-:W-:-:S04]  /*0e80*/  ISETP.NE.U32.AND P0, PT, RZ, UR4, PT ;  /* 0x00000004ff007c0c */ /* 0x000fc8000bf05070 */
[----:B------:R-:W-:-:S13]  /*0e90*/  ISETP.NE.AND.EX P0, PT, RZ, UR5, PT, P0 ;  /* 0x00000005ff007c0c */ /* 0x000fda000bf05300 */
[----:B------:R-:W-:Y:S05]  /*0ea0*/  @!P0 BRA `(.L_x_11) ;  /* 0x00000000001c8947 */ /* 0x000fea0003800000 */
[----:B------:R-:W0:Y:S02]  /*0eb0*/  LDC.64 R4, c[0x0][0x598] ;  /* 0x00016600ff047b82 */ /* 0x000e240000000a00 */
[----:B0-----:R-:W2:Y:S02]  /*0ec0*/  LDG.E.64 R4, desc[UR36][R4.64] ;  /* 0x0000002404047981 */ /* 0x001ea4000c1e1b00 */
[----:B--2---:R-:W-:-:S04]  /*0ed0*/  ISETP.NE.U32.AND P0, PT, R4, RZ, PT ;  /* 0x000000ff0400720c */ /* 0x004fc80003f05070 */
[----:B------:R-:W-:-:S13]  /*0ee0*/  ISETP.NE.AND.EX P0, PT, R5, RZ, PT, P0 ;  /* 0x000000ff0500720c */ /* 0x000fda0003f05300 */
[----:B------:R-:W-:Y:S05]  /*0ef0*/  @!P0 BRA `(.L_x_11) ;  /* 0x0000000000088947 */ /* 0x000fea0003800000 */
[----:B------:R0:W5:Y:S01]  /*0f00*/  LD.E R154, desc[UR36][R4.64] ;  /* 0x00000024049a7980 */ /* 0x000162000c101900 */
[----:B------:R-:W-:Y:S05]  /*0f10*/  BRA `(.L_x_12) ;  /* 0x0000000000247947 */ /* 0x000fea0003800000 */
.L_x_11:
[----:B------:R-:W-:Y:S02]  /*0f20*/  ULDC.64 UR4, c[0x0][0x588] ;  /* 0x0001620000047ab9 */ /* 0x000fe40000000a00 */
[----:B------:R-:W-:-:S04]  /*0f30*/  ISETP.NE.U32.AND P0, PT, RZ, UR4, PT ;  /* 0x00000004ff007c0c */ /* 0x000fc8000bf05070 */
[----:B------:R-:W-:-:S13]  /*0f40*/  ISETP.NE.AND.EX P0, PT, RZ, UR5, PT, P0 ;  /* 0x00000005ff007c0c */ /* 0x000fda000bf05300 */
[----:B------:R-:W-:Y:S05]  /*0f50*/  @!P0 BRA `(.L_x_13) ;  /* 0x00000000000c8947 */ /* 0x000fea0003800000 */
[----:B------:R-:W0:Y:S02]  /*0f60*/  LDC.64 R154, c[0x0][0x588] ;  /* 0x00016200ff9a7b82 */ /* 0x000e240000000a00 */
[----:B0-----:R1:W5:Y:S01]  /*0f70*/  LDG.E R154, desc[UR36][R154.64] ;  /* 0x000000249a9a7981 */ /* 0x001362000c1e1900 */
[----:B------:R-:W-:Y:S05]  /*0f80*/  BRA `(.L_x_12) ;  /* 0x0000000000087947 */ /* 0x000fea0003800000 */
.L_x_13:
[----:B------:R-:W-:Y:S02]  /*0f90*/  ULDC UR4, c[0x0][0x580] ;  /* 0x0001600000047ab9 */ /* 0x000fe40000000800 */
[----:B------:R-:W-:-:S07]  /*0fa0*/  IMAD.U32 R154, RZ, RZ, UR4 ;  /* 0x00000004ff9a7e24 */ /* 0x000fce000f8e00ff */
.L_x_12:
[----:B------:R-:W-:Y:S02]  /*0fb0*/  ULDC.64 UR4, c[0x0][0x5a0] ;  /* 0x0001680000047ab9 */ /* 0x000fe40000000a00 */
[----:B------:R-:W-:-:S04]  /*0fc0*/  ISETP.NE.U32.AND P0, PT, RZ, UR4, PT ;  /* 0x00000004ff007c0c */ /* 0x000fc8000bf05070 */
[----:B------:R-:W-:-:S13]  /*0fd0*/  ISETP.NE.AND.EX P0, PT, RZ, UR5, PT, P0 ;  /* 0x00000005ff007c0c */ /* 0x000fda000bf05300 */
[----:B------:R-:W-:Y:S05]  /*0fe0*/  @!P0 BRA `(.L_x_14) ;  /* 0x00000000001c8947 */ /* 0x000fea0003800000 */
[----:B0-----:R-:W0:Y:S02]  /*0ff0*/  LDC.64 R4, c[0x0][0x5a0] ;  /* 0x00016800ff047b82 */ /* 0x001e240000000a00 */
[----:B0-----:R-:W2:Y:S02]  /*1000*/  LDG.E.64 R4, desc[UR36][R4.64] ;  /* 0x0000002404047981 */ /* 0x001ea4000c1e1b00 */
[----:B--2---:R-:W-:-:S04]  /*1010*/  ISETP.NE.U32.AND P0, PT, R4, RZ, PT ;  /* 0x000000ff0400720c */ /* 0x004fc80003f05070 */
[----:B------:R-:W-:-:S13]  /*1020*/  ISETP.NE.AND.EX P0, PT, R5, RZ, PT, P0 ;  /* 0x000000ff0500720c */ /* 0x000fda0003f05300 */
[----:B------:R-:W-:Y:S05]  /*1030*/  @!P0 BRA `(.L_x_14) ;  /* 0x0000000000088947 */ /* 0x000fea0003800000 */
[----:B-1----:R0:W5:Y:S01]  /*1040*/  LD.E R155, desc[UR36][R4.64] ;  /* 0x00000024049b7980 */ /* 0x002162000c101900 */
[----:B------:R-:W-:Y:S05]  /*1050*/  BRA `(.L_x_15) ;  /* 0x0000000000247947 */ /* 0x000fea0003800000 */
.L_x_14:
[----:B------:R-:W-:Y:S02]  /*1060*/  ULDC.64 UR4, c[0x0][0x590] ;  /* 0x0001640000047ab9 */ /* 0x000fe40000000a00 */
[----:B------:R-:W-:-:S04]  /*1070*/  ISETP.NE.U32.AND P0, PT, RZ, UR4, PT ;  /* 0x00000004ff007c0c */ /* 0x000fc8000bf05070 */
[----:B------:R-:W-:-:S13]  /*1080*/  ISETP.NE.AND.EX P0, PT, RZ, UR5, PT, P0 ;  /* 0x00000005ff007c0c */ /* 0x000fda000bf05300 */
[----:B------:R-:W-:Y:S05]  /*1090*/  @!P0 BRA `(.L_x_16) ;  /* 0x00000000000c8947 */ /* 0x000fea0003800000 */
[----:B0-----:R-:W1:Y:S02]  /*10a0*/  LDC.64 R4, c[0x0][0x590] ;  /* 0x00016400ff047b82 */ /* 0x001e640000000a00 */
[----:B-1----:R1:W5:Y:S01]  /*10b0*/  LDG.E R155, desc[UR36][R4.64] ;  /* 0x00000024049b7981 */ /* 0x002362000c1e1900 */
[----:B------:R-:W-:Y:S05]  /*10c0*/  BRA `(.L_x_15) ;  /* 0x0000000000087947 */ /* 0x000fea0003800000 */
.L_x_16:
[----:B------:R-:W-:Y:S02]  /*10d0*/  ULDC UR4, c[0x0][0x584] ;  /* 0x0001610000047ab9 */ /* 0x000fe40000000800 */
[----:B-1----:R-:W-:-:S07]  /*10e0*/  IMAD.U32 R155, RZ, RZ, UR4 ;  /* 0x00000004ff9b7e24 */ /* 0x002fce000f8e00ff */
.L_x_15:
[----:B------:R-:W-:-:S13]  /*10f0*/  LOP3.LUT P0, RZ, R0, 0xff, RZ, 0xc0, !PT ;  /* 0x000000ff00ff7812 */ /* 0x000fda000780c0ff */
[----:B------:R-:W-:Y:S05]  /*1100*/  @!P0 EXIT ;  /* 0x000000000000894d */ /* 0x000fea0003800000 */
[----:B------:R-:W-:Y:S01]  /*1110*/  ULDC UR4, c[0x0][0x28c] ;  /* 0x0000a30000047ab9 */ /* 0x000fe20000000800 */
[----:B------:R-:W-:Y:S01]  /*1120*/  LOP3.LUT R157, R19, 0x1, RZ, 0xfc, !PT ;  /* 0x00000001139d7812 */ /* 0x000fe200078efcff */
[----:B------:R-:W-:Y:S01]  /*1130*/  UIADD3 UR4, UR4, 0x3f, URZ ;  /* 0x0000003f04047890 */ /* 0x000fe2000fffe03f */
[----:B------:R-:W-:Y:S01]  /*1140*/  UMOV UR38, URZ ;  /* 0x0000003f00267c82 */ /* 0x000fe20008000000 */
[----:B------:R-:W-:Y:S02]  /*1150*/  UMOV UR39, URZ ;  /* 0x0000003f00277c82 */ /* 0x000fe40008000000 */
[----:B------:R-:W-:-:S04]  /*1160*/  USHF.R.S32.HI UR5, URZ, 0x1f, UR4 ;  /* 0x0000001f3f057899 */ /* 0x000fc80008011404 */
[----:B------:R-:W-:-:S04]  /*1170*/  ULEA.HI UR5, UR5, UR4, URZ, 0x6 ;  /* 0x0000000405057291 */ /* 0x000fc8000f8f303f */
[----:B------:R-:W-:-:S12]  /*1180*/  USHF.R.S32.HI UR40, URZ, 0x6, UR5 ;  /* 0x000000063f287899 */ /* 0x000fd80008011405 */
.L_x_290:
[----:B------:R-:W-:Y:S01]  /*1190*/  LOP3.LUT R0, R18, 0x80, RZ, 0xc0, !PT ;  /* 0x0000008012007812 */ /* 0x000fe200078ec0ff */
[----:B--2---:R-:W2:Y:S01]  /*11a0*/  S2UR UR7, SR_CgaCtaId ;  /* 0x00000000000779c3 */ /* 0x004ea20000008800 */
[----:B------:R-:W-:Y:S02]  /*11b0*/  UMOV UR6, 0x400 ;  /* 0x0000040000067882 */ /* 0x000fe40000000000 */
[----:B------:R-:W-:-:S06]  /*11c0*/  SHF.R.U32.HI R0, RZ, 0x7, R0 ;  /* 0x00000007ff007819 */ /* 0x000fcc0000011600 */
[----:B---3--:R-:W3:Y:S01]  /*11d0*/  SHFL.IDX PT, R0, R0, RZ, 0x1f ;  /* 0x00001fff00007589 */ /* 0x008ee200000e0000 */
[----:B--2---:R-:W-:Y:S01]  /*11e0*/  ULEA UR6, UR7, UR6, 0x18 ;  /* 0x0000000607067291 */ /* 0x004fe2000f8ec03f */
[----:B---3--:R-:W-:-:S13]  /*11f0*/  R2UR UR4, R0 ;  /* 0x00000000000472ca */ /* 0x008fda00000e0000 */
[----:B------:R-:W-:-:S04]  /*1200*/  ULEA.HI UR5, UR4, UR4, URZ, 0x1 ;  /* 0x0000000404057291 */ /* 0x000fc8000f8f083f */
[----:B------:R-:W-:-:S04]  /*1210*/  ULOP3.LUT UR5, UR5, 0x7fffe, URZ, 0xc0, !UPT ;  /* 0x0007fffe05057892 */ /* 0x000fc8000f8ec03f */
[----:B------:R-:W-:-:S03]  /*1220*/  UIADD3 UR5, UR4, -UR5, URZ ;  /* 0x8000000504057290 */ /* 0x000fc6000fffe03f */
[----:B------:R-:W-:Y:S01]  /*1230*/  ULDC UR4, c[0x0][0x28c] ;  /* 0x0000a30000047ab9 */ /* 0x000fe20000000800 */
[----:B------:R-:W-:Y:S01]  /*1240*/  ULEA UR5, UR5, UR6, 0xd ;  /* 0x0000000605057291 */ /* 0x000fe2000f8e683f */
[----:B------:R-:W-:-:S03]  /*1250*/  ISETP.LT.AND P0, PT, RZ, UR4, PT ;  /* 0x00000004ff007c0c */ /* 0x000fc6000bf01270 */
[----:B------:R-:W-:-:S04]  /*1260*/  UIADD3 UR5, UR5, 0x100, URZ ;  /* 0x0000010005057890 */ /* 0x000fc8000fffe03f */
[----:B------:R-:W-:-:S04]  /*1270*/  USHF.R.U32.HI UR5, URZ, 0x4, UR5 ;  /* 0x000000043f057899 */ /* 0x000fc80008011605 */
[----:B------:R-:W-:Y:S02]  /*1280*/  ULOP3.LUT UR41, UR5, 0x3fff, URZ, 0xc0, !UPT ;  /* 0x00003fff05297892 */ /* 0x000fe4000f8ec03f */
[----:B-1--4-:R-:W-:Y:S10]  /*1290*/  @P0 BRA `(.L_x_17) ;  /* 0x0000000000400947 */ /* 0x012ff40003800000 */
[----:B------:R-:W-:Y:S01]  /*12a0*/  MOV R0, 0x0 ;  /* 0x0000000000007802 */ /* 0x000fe20000000f00 */
[----:B------:R-:W-:Y:S01]  /*12b0*/  ULDC.64 UR4, c[0x4][0x68] ;  /* 0x01001a0000047ab9 */ /* 0x000fe20000000a00 */
[----:B------:R-:W-:Y:S01]  /*12c0*/  ULDC.64 UR6, c[0x4][0x8] ;  /* 0x0100020000067ab9 */ /* 0x000fe20000000a00 */
[----:B01----:R-:W-:Y:S01]  /*12d0*/  IMAD.U32 R4, RZ, RZ, UR4 ;  /* 0x00000004ff047e24 */ /* 0x003fe2000f8e00ff */
[----:B------:R0:W1:Y:S01]  /*12e0*/  LDC.64 R14, c[0x4][R0] ;  /* 0x01000000000e7b82 */ /* 0x0000620000000a00 */
[----:B------:R-:W-:Y:S01]  /*12f0*/  IMAD.U32 R5, RZ, RZ, UR5 ;  /* 0x00000005ff057e24 */ /* 0x000fe2000f8e00ff */
[----:B------:R-:W-:Y:S01]  /*1300*/  ULDC.64 UR4, c[0x4][0x70] ;  /* 0x01001c0000047ab9 */ /* 0x000fe20000000a00 */
[----:B------:R-:W-:Y:S02]  /*1310*/  IMAD.U32 R10, RZ, RZ, UR6 ;  /* 0x00000006ff0a7e24 */ /* 0x000fe4000f8e00ff */
[----:B------:R-:W-:Y:S02]  /*1320*/  IMAD.U32 R6, RZ, RZ, UR4 ;  /* 0x00000004ff067e24 */ /* 0x000fe4000f8e00ff */
[----:B------:R-:W-:-:S02]  /*1330*/  IMAD.U32 R7, RZ, RZ, UR5 ;  /* 0x00000005ff077e24 */ /* 0x000fc4000f8e00ff */
[----:B------:R-:W-:Y:S02]  /*1340*/  IMAD.U32 R11, RZ, RZ, UR7 ;  /* 0x00000007ff0b7e24 */ /* 0x000fe4000f8e00ff */
[----:B------:R-:W-:Y:S02]  /*1350*/  IMAD.MOV.U32 R8, RZ, RZ, 0x1e1 ;  /* 0x000001e1ff087424 */ /* 0x000fe400078e00ff */
[----:B------:R-:W-:Y:S02]  /*1360*/  IMAD.MOV.U32 R12, RZ, RZ, 0x1 ;  /* 0x00000001ff0c7424 */ /* 0x000fe400078e00ff */
[----:B0-----:R-:W-:-:S07]  /*1370*/  IMAD.MOV.U32 R13, RZ, RZ, RZ ;  /* 0x000000ffff0d7224 */ /* 0x001fce00078e00ff */
[----:B------:R-:W-:-:S07]  /*1380*/  LEPC R20, `(.L_x_17) ;  /* 0x000000001014794e */ /* 0x000fce0000000000 */
[----:B-1---5:R-:W-:Y:S05]  /*1390*/  CALL.ABS.NOINC R14 ;  /* 0x000000000e007343 */ /* 0x022fea0003c00000 */
.L_x_17:
[----:B------:R-:W-:-:S13]  /*13a0*/  ISETP.NE.AND P0, PT, R157, 0x3, PT ;  /* 0x000000039d00780c */ /* 0x000fda0003f05270 */
[----:B------:R-:W-:Y:S05]  /*13b0*/  @!P0 BRA `(.L_x_18) ;  /* 0x0000000000048947 */ /* 0x000fea0003800000 */
[----:B------:R-:W-:Y:S01]  /*13c0*/  BPT.TRAP 0x1 ;  /* 0x000000040000795c */ /* 0x000fe20000300000 */
.L_x_18:
[----:B------:R-:W2:Y:S01]  /*13d0*/  S2UR UR5, SR_CgaCtaId ;  /* 0x00000000000579c3 */ /* 0x000ea20000008800 */
[----:B------:R-:W-:Y:S01]  /*13e0*/  UMOV UR4, 0x400 ;  /* 0x0000040000047882 */ /* 0x000fe20000000000 */
[----:B------:R-:W-:Y:S02]  /*13f0*/  IMAD.U32 R0, RZ, RZ, UR38 ;  /* 0x00000026ff007e24 */ /* 0x000fe4000f8e00ff */
[----:B------:R-:W-:-:S03]  /*1400*/  IMAD.U32 R3, RZ, RZ, UR39 ;  /* 0x00000027ff037e24 */ /* 0x000fc6000f8e00ff */
[----:B------:R-:W-:Y:S01]  /*1410*/  SHF.L.U32 R0, R0, 0x1f, RZ ;  /* 0x0000001f00007819 */ /* 0x000fe200000006ff */
[----:B--2---:R-:W-:-:S06]  /*1420*/  ULEA UR4, UR5, UR4, 0x18 ;  /* 0x0000000405047291 */ /* 0x004fcc000f8ec03f */
[----:B------:R-:W-:-:S04]  /*1430*/  IMAD.U32 R6, RZ, RZ, UR4 ;  /* 0x00000004ff067e24 */ /* 0x000fc8000f8e00ff */
[----:B------:R-:W-:-:S04]  /*1440*/  IMAD R3, R3, 0x8, R6 ;  /* 0x0000000803037824 */ /* 0x000fc800078e0206 */
[----:B------:R2:W3:Y:S01]  /*1450*/  SYNCS.PHASECHK.TRANS64.TRYWAIT P1, [R3+URZ], R0 ;  /* 0x00000000030075a7 */ /* 0x0004e2000802017f */
[----:B------:R-:W-:Y:S05]  /*1460*/  @!P0 BRA `(.L_x_19) ;  /* 0x0000000000048947 */ /* 0x000fea0003800000 */
[----:B------:R-:W-:Y:S01]  /*1470*/  BPT.TRAP 0x1 ;  /* 0x000000040000795c */ /* 0x000fe20000300000 */
.L_x_19:
[----:B---3--:R-:W-:Y:S05]  /*1480*/  @P1 BRA `(.L_x_20) ;  /* 0x0000000000081947 */ /* 0x008fea0003800000 */
[----:B------:R-:W3:Y:S02]  /*1490*/  SYNCS.PHASECHK.TRANS64.TRYWAIT P1, [R3+URZ], R0 ;  /* 0x00000000030075a7 */ /* 0x000ee4000802017f */
[----:B---3--:R-:W-:Y:S05]  /*14a0*/  @!P1 BRA `(.L_x_21) ;  /* 0x000000a800049947 */ /* 0x008fea0003800000 */
.L_x_20:
[----:B------:R-:W-:-:S04]  /*14b0*/  UISETP.LT.AND UP0, UPT, UR40, 0x1, UPT ;  /* 0x000000012800788c */ /* 0x000fc8000bf01270 */
[----:B------:R-:W-:-:S06]  /*14c0*/  USEL UR4, UR40, 0x1, UP0 ;  /* 0x0000000128047887 */ /* 0x000fcc0008000000 */
[----:B--23--:R-:W-:Y:S01]  /*14d0*/  IMAD.U32 R0, RZ, RZ, UR4 ;  /* 0x00000004ff007e24 */ /* 0x00cfe2000f8e00ff */
[----:B------:R-:W-:Y:S05]  /*14e0*/  WARPSYNC.ALL ;  /* 0x0000000000007948 */ /* 0x000fea0003800000 */
[----:B------:R-:W-:-:S04]  /*14f0*/  IADD3 R0, -R0, UR40, RZ ;  /* 0x0000002800007c10 */ /* 0x000fc8000fffe1ff */
[----:B------:R-:W-:Y:S02]  /*1500*/  ISETP.GE.AND P1, PT, R0, 0x1, PT ;  /* 0x000000010000780c */ /* 0x000fe40003f26270 */
[----:B------:R-:W-:Y:S01]  /*1510*/  R2UR UR4, R6 ;  /* 0x00000000060472ca */ /* 0x000fe200000e0000 */
[----:B------:R-:W-:Y:S01]  /*1520*/  WARPGROUP.ARRIVE ;  /* 0x00000000000079c5 */ /* 0x000fe20000000000 */
[----:B------:R-:W-:Y:S01]  /*1530*/  UMOV UR9, 0x40000040 ;  /* 0x4000004000097882 */ /* 0x000fe20000000000 */
[----:B------:R-:W-:-:S10]  /*1540*/  UMOV UR11, 0x40000040 ;  /* 0x40000040000b7882 */ /* 0x000fd40000000000 */
[----:B------:R-:W-:-:S04]  /*1550*/  UIADD3 UR4, UR4, 0x20100, URZ ;  /* 0x0002010004047890 */ /* 0x000fc8000fffe03f */
[----:B------:R-:W-:-:S04]  /*1560*/  USHF.R.U32.HI UR4, URZ, 0x4, UR4 ;  /* 0x000000043f047899 */ /* 0x000fc80008011604 */
[----:B------:R-:W-:Y:S02]  /*1570*/  ULOP3.LUT UR5, UR4, 0x3fff, URZ, 0xc0, !UPT ;  /* 0x00003fff04057892 */ /* 0x000fe4000f8ec03f */
[----:B------:R-:W-:Y:S02]  /*1580*/  ULOP3.LUT UR4, UR41, 0x10000, URZ, 0xfc, !UPT ;  /* 0x0001000029047892 */ /* 0x000fe4000f8efc3f */
[----:B------:R-:W-:Y:S02]  /*1590*/  ULOP3.LUT UR5, UR5, 0x10000, URZ, 0xfc, !UPT ;  /* 0x0001000005057892 */ /* 0x000fe4000f8efc3f */
[----:B------:R-:W-:Y:S02]  /*15a0*/  ULEA UR6, UR39, UR4, 0xb ;  /* 0x0000000427067291 */ /* 0x000fe4000f8e583f */
[----:B------:R-:W-:-:S05]  /*15b0*/  ULEA UR7, UR39, UR5, 0xc ;  /* 0x0000000527077291 */ /* 0x000fca000f8e603f */
[----:B------:R-:W-:Y:S02]  /*15c0*/  UMOV UR8, UR6 ;  /* 0x0000000600087c82 */ /* 0x000fe40008000000 */
[----:B------:R-:W-:Y:S02]  /*15d0*/  UMOV UR10, UR7 ;  /* 0x00000007000a7c82 */ /* 0x000fe40008000000 */
[----:B------:R-:W-:Y:S01]  /*15e0*/  HGMMA.64x256x8.F32.TF32 R24, gdesc[UR8], RZ, !UPT, gsb0 ;  /* 0x07e00000081879f0 */ /* 0x000fe2000c0028ff */
[----:B------:R-:W-:Y:S02]  /*15f0*/  UIADD3 UR8, UR6, 0x2, URZ ;  /* 0x0000000206087890 */ /* 0x000fe4000fffe03f */
[----:B------:R-:W-:Y:S01]  /*1600*/  UIADD3 UR10, UR7, 0x2, URZ ;  /* 0x00000002070a7890 */ /* 0x000fe2000fffe03f */
[----:B------:R-:W-:Y:S01]  /*1610*/  UMOV UR9, 0x40000040 ;  /* 0x4000004000097882 */ /* 0x000fe20000000000 */
[----:B------:R-:W-:Y:S01]  /*1620*/  UMOV UR11, 0x40000040 ;  /* 0x40000040000b7882 */ /* 0x000fe20000000000 */
[----:B------:R-:W-:-:S02]  /*1630*/  WARPGROUP.DEPBAR.LE gsb0, 0x0 ;  /* 0x00008000000079c5 */ /* 0x000fc40000010000 */
[----:B------:R-:W-:-:S15]  /*1640*/  WARPGROUP.ARRIVE ;  /* 0x00000000000079c5 */ /* 0x000fde0000000000 */
[----:B------:R-:W-:-:S05]  /*1650*/  NOP ;  /* 0x0000000000007918 */ /* 0x000fca0000000000 */
[----:B------:R-:W-:Y:S01]  /*1660*/  HGMMA.64x256x8.F32.TF32 R24, gdesc[UR8], R24, gsb0 ;  /* 0x07e00000081879f0 */ /* 0x000fe20008002818 */
[----:B------:R-:W-:Y:S02]  /*1670*/  UIADD3 UR8, UR6, 0x4, URZ ;  /* 0x0000000406087890 */ /* 0x000fe4000fffe03f */
[----:B------:R-:W-:Y:S01]  /*1680*/  UIADD3 UR10, UR7, 0x4, URZ ;  /* 0x00000004070a7890 */ /* 0x000fe2000fffe03f */
[----:B------:R-:W-:Y:S01]  /*1690*/  UMOV UR9, 0x40000040 ;  /* 0x4000004000097882 */ /* 0x000fe20000000000 */
[----:B------:R-:W-:Y:S01]  /*16a0*/  UMOV UR11, 0x40000040 ;  /* 0x40000040000b7882 */ /* 0x000fe20000000000 */
[----:B------:R-:W-:Y:S02]  /*16b0*/  WARPGROUP.DEPBAR.LE gsb0, 0x0 ;  /* 0x00008000000079c5 */ /* 0x000fe40000010000 */
        /* <DEDUP_REMOVED lines=42> */
[----:B------:R-:W-:Y:S03]  /*1960*/  HGMMA.64x256x8.F32.TF32 R24, gdesc[UR8], R24, gsb0 ;  /* 0x07e00000081879f0 */ /* 0x000fe60008002818 */
[----:B------:R-:W-:Y:S02]  /*1970*/  WARPGROUP.DEPBAR.LE gsb0, 0x0 ;  /* 0x00008000000079c5 */ /* 0x000fe40000010000 */
[----:B------:R-:W-:Y:S05]  /*1980*/  @!P1 BRA `(.L_x_22) ;  /* 0x0000000400b09947 */ /* 0x000fea0003800000 */
[----:B------:R-:W-:Y:S02]  /*1990*/  UIADD3 UR6, UR39, 0x1, URZ ;  /* 0x0000000127067890 */ /* 0x000fe4000fffe03f */
[----:B------:R-:W-:Y:S02]  /*19a0*/  IMAD.U32 R3, RZ, RZ, UR39 ;  /* 0x00000027ff037e24 */ /* 0x000fe4000f8e00ff */
[----:B------:R-:W-:-:S04]  /*19b0*/  UISETP.NE.AND UP0, UPT, UR6, 0x4, UPT ;  /* 0x000000040600788c */ /* 0x000fc8000bf05270 */
[----:B------:R-:W-:Y:S02]  /*19c0*/  USEL UR7, URZ, 0x1, UP0 ;  /* 0x000000013f077887 */ /* 0x000fe40008000000 */
[----:B------:R-:W-:Y:S02]  /*19d0*/  USEL UR6, UR6, URZ, UP0 ;  /* 0x0000003f06067287 */ /* 0x000fe40008000000 */
[----:B------:R-:W-:-:S06]  /*19e0*/  ULOP3.LUT UR7, UR38, UR7, URZ, 0x3c, !UPT ;  /* 0x0000000726077292 */ /* 0x000fcc000f8e3c3f */
[----:B------:R-:W-:-:S07]  /*19f0*/  IMAD.U32 R7, RZ, RZ, UR7 ;  /* 0x00000007ff077e24 */ /* 0x000fce000f8e00ff */
.L_x_29:
[----:B------:R-:W-:Y:S05]  /*1a00*/  @!P0 BRA `(.L_x_23) ;  /* 0x0000000000048947 */ /* 0x000fea0003800000 */
[----:B------:R-:W-:Y:S01]  /*1a10*/  BPT.TRAP 0x1 ;  /* 0x000000040000795c */ /* 0x000fe20000300000 */
.L_x_23:
[----:B------:R-:W2:Y:S01]  /*1a20*/  S2UR UR8, SR_CgaCtaId ;  /* 0x00000000000879c3 */ /* 0x000ea20000008800 */
[----:B------:R-:W-:Y:S01]  /*1a30*/  UMOV UR7, 0x400 ;  /* 0x0000040000077882 */ /* 0x000fe20000000000 */
[----:B01----:R-:W-:Y:S01]  /*1a40*/  IMAD.U32 R5, RZ, RZ, UR6 ;  /* 0x00000006ff057e24 */ /* 0x003fe2000f8e00ff */
[----:B------:R-:W-:Y:S01]  /*1a50*/  SHF.L.U32 R4, R7, 0x1f, RZ ;  /* 0x0000001f07047819 */ /* 0x000fe200000006ff */
[----:B--2---:R-:W-:-:S06]  /*1a60*/  ULEA UR7, UR8, UR7, 0x18 ;  /* 0x0000000708077291 */ /* 0x004fcc000f8ec03f */
[----:B------:R-:W-:-:S04]  /*1a70*/  IMAD.U32 R6, RZ, RZ, UR7 ;  /* 0x00000007ff067e24 */ /* 0x000fc8000f8e00ff */
[----:B------:R-:W-:-:S04]  /*1a80*/  IMAD R5, R5, 0x8, R6 ;  /* 0x0000000805057824 */ /* 0x000fc800078e0206 */
[----:B------:R0:W1:Y:S01]  /*1a90*/  SYNCS.PHASECHK.TRANS64.TRYWAIT P1, [R5+URZ], R4 ;  /* 0x00000004050075a7 */ /* 0x000062000802017f */
[----:B------:R-:W-:Y:S05]  /*1aa0*/  @!P0 BRA `(.L_x_24) ;  /* 0x0000000000048947 */ /* 0x000fea0003800000 */
[----:B------:R-:W-:Y:S01]  /*1ab0*/  BPT.TRAP 0x1 ;  /* 0x000000040000795c */ /* 0x000fe20000300000 */
.L_x_24:
[----:B-1----:R-:W-:Y:S05]  /*1ac0*/  @P1 BRA `(.L_x_25) ;  /* 0x0000000000081947 */ /* 0x002fea0003800000 */
[----:B------:R-:W1:Y:S02]  /*1ad0*/  SYNCS.PHASECHK.TRANS64.TRYWAIT P1, [R5+URZ], R4 ;  /* 0x00000004050075a7 */ /* 0x000e64000802017f */
[----:B-1----:R-:W-:Y:S05]  /*1ae0*/  @!P1 BRA `(.L_x_26) ;  /* 0x000000a000889947 */ /* 0x002fea0003800000 */
.L_x_25:
[----:B------:R-:W-:Y:S01]  /*1af0*/  ULEA UR7, UR6, UR4, 0xb ;  /* 0x0000000406077291 */ /* 0x000fe2000f8e583f */
[----:B------:R-:W-:Y:S01]  /*1b00*/  WARPGROUP.ARRIVE ;  /* 0x00000000000079c5 */ /* 0x000fe20000000000 */
[----:B------:R-:W-:Y:S01]  /*1b10*/  ULEA UR12, UR6, UR5, 0xc ;  /* 0x00000005060c7291 */ /* 0x000fe2000f8e603f */
[----:B------:R-:W-:Y:S01]  /*1b20*/  UMOV UR9, 0x40000040 ;  /* 0x4000004000097882 */ /* 0x000fe20000000000 */
[----:B------:R-:W-:-:S03]  /*1b30*/  UMOV UR11, 0x40000040 ;  /* 0x40000040000b7882 */ /* 0x000fc60000000000 */
[----:B------:R-:W-:Y:S02]  /*1b40*/  UMOV UR8, UR7 ;  /* 0x0000000700087c82 */ /* 0x000fe40008000000 */
[----:B------:R-:W-:Y:S02]  /*1b50*/  UMOV UR10, UR12 ;  /* 0x0000000c000a7c82 */ /* 0x000fe40008000000 */
[----:B------:R-:W-:Y:S01]  /*1b60*/  HGMMA.64x256x8.F32.TF32 R24, gdesc[UR8], R24, gsb0 ;  /* 0x07e00000081879f0 */ /* 0x000fe20008002818 */
        /* <DEDUP_REMOVED lines=58> */
[----:B------:R-:W-:Y:S01]  /*1f10*/  BPT.TRAP 0x1 ;  /* 0x000000040000795c */ /* 0x000fe20000300000 */
.L_x_27:
[----:B------:R-:W-:-:S13]  /*1f20*/  ISETP.NE.AND P1, PT, R156, RZ, PT ;  /* 0x000000ff9c00720c */ /* 0x000fda0003f25270 */
[----:B01----:R-:W-:-:S04]  /*1f30*/  @P1 IMAD R4, R3, 0x8, R6 ;  /* 0x0000000803041824 */ /* 0x003fc800078e0206 */
[----:B------:R-:W-:-:S05]  /*1f40*/  @P1 VIADD R5, R4, 0x20 ;  /* 0x0000002004051836 */ /* 0x000fca0000000000 */
[----:B------:R-:W-:-:S04]  /*1f50*/  @P1 PRMT R5, R22, 0x654, R5 ;  /* 0x0000065416051816 */ /* 0x000fc80000000005 */
[----:B------:R0:W-:Y:S01]  /*1f60*/  @P1 SYNCS.ARRIVE.TRANS64.RED.A1T0 RZ, [R5+URZ], RZ ;  /* 0x000000ff05ff19a7 */ /* 0x0001e2000810043f */
[----:B------:R-:W-:-:S13]  /*1f70*/  ISETP.GT.U32.AND P1, PT, R19, 0x1, PT ;  /* 0x000000011300780c */ /* 0x000fda0003f24070 */
[----:B0-----:R-:W-:Y:S05]  /*1f80*/  @P1 BRA `(.L_x_28) ;  /* 0x0000000000041947 */ /* 0x001fea0003800000 */
[----:B------:R-:W-:Y:S01]  /*1f90*/  BPT.TRAP 0x1 ;  /* 0x000000040000795c */ /* 0x000fe20000300000 */
.L_x_28:
[----:B------:R-:W-:Y:S01]  /*1fa0*/  UIADD3 UR6, UR6, 0x1, URZ ;  /* 0x0000000106067890 */ /* 0x000fe2000fffe03f */
[C---:B------:R-:W-:Y:S01]  /*1fb0*/  ISETP.GT.AND P2, PT, R0.reuse, 0x1, PT ;  /* 0x000000010000780c */ /* 0x040fe20003f44270 */
[----:B------:R-:W-:Y:S02]  /*1fc0*/  VIADD R3, R3, 0x1 ;  /* 0x0000000103037836 */ /* 0x000fe40000000000 */
[----:B------:R-:W-:Y:S01]  /*1fd0*/  UISETP.NE.AND UP0, UPT, UR6, 0x4, UPT ;  /* 0x000000040600788c */ /* 0x000fe2000bf05270 */
[----:B------:R-:W-:Y:S02]  /*1fe0*/  VIADD R0, R0, 0xffffffff ;  /* 0xffffffff00007836 */ /* 0x000fe40000000000 */
[C---:B------:R-:W-:Y:S01]  /*1ff0*/  ISETP.NE.AND P1, PT, R3.reuse, 0x4, PT ;  /* 0x000000040300780c */ /* 0x040fe20003f25270 */
[----:B------:R-:W-:Y:S02]  /*2000*/  USEL UR7, URZ, 0x1, UP0 ;  /* 0x000000013f077887 */ /* 0x000fe40008000000 */
[----:B------:R-:W-:Y:S01]  /*2010*/  USEL UR6, UR6, URZ, UP0 ;  /* 0x0000003f06067287 */ /* 0x000fe20008000000 */
[----:B------:R-:W-:-:S03]  /*2020*/  SEL R3, R3, RZ, P1 ;  /* 0x000000ff03037207 */ /* 0x000fc60000800000 */
[----:B------:R-:W-:Y:S01]  /*2030*/  LOP3.LUT R7, R7, UR7, RZ, 0x3c, !PT ;  /* 0x0000000707077c12 */ /* 0x000fe2000f8e3cff */
[----:B------:R-:W-:Y:S07]  /*2040*/  @P2 BRA `(.L_x_29) ;  /* 0xfffffff8006c2947 */ /* 0x000fee000383ffff */
.L_x_22:
[----:B------:R-:W2:Y:S02]  /*2050*/  LDC R0, c[0x0][0x28c] ;  /* 0x0000a300ff007b82 */ /* 0x000ea40000000800 */
[----:B--2---:R-:W-:-:S13]  /*2060*/  ISETP.GE.AND P1, PT, R0, 0x1, PT ;  /* 0x000000010000780c */ /* 0x004fda0003f26270 */
[----:B------:R-:W-:Y:S05]  /*2070*/  @!P1 BRA `(.L_x_30) ;  /* 0x0000000000409947 */ /* 0x000fea0003800000 */
[----:B------:R-:W-:Y:S05]  /*2080*/  @!P0 BRA `(.L_x_31) ;  /* 0x0000000000048947 */ /* 0x000fea0003800000 */
[----:B------:R-:W-:Y:S01]  /*2090*/  BPT.TRAP 0x1 ;  /* 0x000000040000795c */ /* 0x000fe20000300000 */
.L_x_31:
[----:B------:R-:W-:Y:S01]  /*20a0*/  ISETP.NE.AND P0, PT, R156, RZ, PT ;  /* 0x000000ff9c00720c */ /* 0x000fe20003f05270 */
[----:B------:R-:W-:-:S12]  /*20b0*/  UISETP.LT.AND UP1, UPT, UR40, 0x1, UPT ;  /* 0x000000012800788c */ /* 0x000fd8000bf21270 */
[----:B------:R-:W-:-:S05]  /*20c0*/  VOTEU.ANY UP0, P0 ;  /* 0x00000000003f7886 */ /* 0x000fca0000000100 */
[----:B------:R-:W-:-:S04]  /*20d0*/  @UP0 USEL UR4, UR40, 0x1, UP1 ;  /* 0x0000000128040887 */ /* 0x000fc80008800000 */
[----:B------:R-:W-:-:S06]  /*20e0*/  @UP0 UIADD3 UR4, UR39, UR40, -UR4 ;  /* 0x0000002827040290 */ /* 0x000fcc000fffe804 */
[----:B------:R-:W-:-:S04]  /*20f0*/  IMAD.U32 R0, RZ, RZ, UR4 ;  /* 0x00000004ff007e24 */ /* 0x000fc8000f8e00ff */
[----:B------:R-:W-:-:S05]  /*2100*/  @P0 IMAD.SHL.U32 R0, R0, 0x8, RZ ;  /* 0x0000000800000824 */ /* 0x000fca00078e00ff */
[----:B------:R-:W-:-:S04]  /*2110*/  @P0 LOP3.LUT R0, R0, 0x18, RZ, 0xc0, !PT ;  /* 0x0000001800000812 */ /* 0x000fc800078ec0ff */
[----:B------:R-:W-:-:S04]  /*2120*/  @P0 IADD3 R3, R6, 0x20, R0 ;  /* 0x0000002006030810 */ /* 0x000fc80007ffe000 */
[----:B------:R-:W-:-:S04]  /*2130*/  @P0 PRMT R3, R22, 0x654, R3 ;  /* 0x0000065416030816 */ /* 0x000fc80000000003 */
[----:B------:R2:W-:Y:S01]  /*2140*/  @P0 SYNCS.ARRIVE.TRANS64.RED.A1T0 RZ, [R3+URZ], RZ ;  /* 0x000000ff03ff09a7 */ /* 0x0005e2000810043f */
[----:B------:R-:W-:-:S13]  /*2150*/  ISETP.GT.U32.AND P0, PT, R19, 0x1, PT ;  /* 0x000000011300780c */ /* 0x000fda0003f04070 */
[----:B--2---:R-:W-:Y:S05]  /*2160*/  @P0 BRA `(.L_x_30) ;  /* 0x0000000000040947 */ /* 0x004fea0003800000 */
[----:B------:R-:W-:Y:S01]  /*2170*/  BPT.TRAP 0x1 ;  /* 0x000000040000795c */ /* 0x000fe20000300000 */
.L_x_30:
[----:B------:R-:W2:Y:S01]  /*2180*/  LDC R7, c[0x0][0x288] ;  /* 0x0000a200ff077b82 */ /* 0x000ea20000000800 */
[--C-:B------:R-:W-:Y:S01]  /*2190*/  SHF.R.U32.HI R0, RZ, 0x2, R18.reuse ;  /* 0x00000002ff007819 */ /* 0x100fe20000011612 */
[----:B------:R-:W-:Y:S01]  /*21a0*/  UIADD3 UR39, UR40, UR39, URZ ;  /* 0x0000002728277290 */ /* 0x000fe2000fffe03f */
[----:B01----:R-:W-:Y:S01]  /*21b0*/  LOP3.LUT R4, R18, 0x60, RZ, 0xc0, !PT ;  /* 0x0000006012047812 */ /* 0x003fe200078ec0ff */
[----:B------:R-:W-:Y:S01]  /*21c0*/  ULDC UR8, c[0x0][0x284] ;  /* 0x0000a10000087ab9 */ /* 0x000fe20000000800 */
[----:B------:R-:W-:Y:S01]  /*21d0*/  SHF.R.U32.HI R5, RZ, 0x7, R18 ;  /* 0x00000007ff057819 */ /* 0x000fe20000011612 */
[----:B------:R-:W-:Y:S01]  /*21e0*/  USHF.R.U32.HI UR4, URZ, 0x2, UR39 ;  /* 0x000000023f047899 */ /* 0x000fe20008011627 */
[----:B------:R-:W-:Y:S01]  /*21f0*/  LOP3.LUT R3, R0, 0x7, RZ, 0xc0, !PT ;  /* 0x0000000700037812 */ /* 0x000fe200078ec0ff */
[----:B------:R-:W-:Y:S01]  /*2200*/  UISETP.GT.U32.AND UP1, UPT, UR39, 0x3, UPT ;  /* 0x000000032700788c */ /* 0x000fe2000bf24070 */
[----:B------:R-:W-:Y:S01]  /*2210*/  SHF.R.U32.HI R10, RZ, 0x1, R4 ;  /* 0x00000001ff0a7819 */ /* 0x000fe20000011604 */
[----:B------:R-:W-:Y:S01]  /*2220*/  IMAD.SHL.U32 R4, R18, 0x2, RZ ;  /* 0x0000000212047824 */ /* 0x000fe200078e00ff */
[----:B------:R-:W-:Y:S01]  /*2230*/  LOP3.LUT R0, R5, 0x1, RZ, 0xc0, !PT ;  /* 0x0000000105007812 */ /* 0x000fe200078ec0ff */
[----:B------:R-:W-:Y:S01]  /*2240*/  ULOP3.LUT UR4, UR4, 0x1, URZ, 0xc0, !UPT ;  /* 0x0000000104047892 */ /* 0x000fe2000f8ec03f */
[----:B------:R-:W-:Y:S01]  /*2250*/  IADD3 R5, RZ, -R10, -R3 ;  /* 0x8000000aff057210 */ /* 0x000fe20007ffe803 */
[----:B------:R-:W-:Y:S01]  /*2260*/  ULDC.64 UR6, c[0x0][0x5d0] ;  /* 0x0001740000067ab9 */ /* 0x000fe20000000a00 */
[----:B------:R-:W-:Y:S01]  /*2270*/  LOP3.LUT R9, R4, 0x6, RZ, 0xc0, !PT ;  /* 0x0000000604097812 */ /* 0x000fe200078ec0ff */
[C---:B------:R-:W-:Y:S01]  /*2280*/  IMAD.SHL.U32 R6, R0.reuse, 0x40, RZ ;  /* 0x0000004000067824 */ /* 0x040fe200078e00ff */
[----:B------:R-:W-:Y:S01]  /*2290*/  UISETP.NE.U32.AND UP0, UPT, UR4, 0x1, UPT ;  /* 0x000000010400788c */ /* 0x000fe2000bf05070 */
[----:B------:R-:W-:Y:S01]  /*22a0*/  IMAD R11, R0, -0x40, R5 ;  /* 0xffffffc0000b7824 */ /* 0x000fe200078e0205 */
[----:B------:R-:W-:Y:S01]  /*22b0*/  LOP3.LUT R0, R18, 0x3, RZ, 0xc0, !PT ;  /* 0x0000000312007812 */ /* 0x000fe200078ec0ff */
[----:B------:R-:W-:Y:S01]  /*22c0*/  UISETP.LT.U32.AND UP1, UPT, UR40, 0x4, UP1 ;  /* 0x000000042800788c */ /* 0x000fe20008f21070 */
[----:B------:R-:W-:Y:S01]  /*22d0*/  PRMT R8, R9, 0x6540, R152 ;  /* 0x0000654009087816 */ /* 0x000fe20000000098 */
[----:B------:R-:W-:Y:S01]  /*22e0*/  IMAD.SHL.U32 R152, R152, 0x100, RZ ;  /* 0x0000010098987824 */ /* 0x000fe200078e00ff */
[----:B------:R-:W-:Y:S01]  /*22f0*/  SHF.R.S32.HI R21, RZ, 0x1f, R23 ;  /* 0x0000001fff157819 */ /* 0x000fe20000011417 */
[----:B--2---:R-:W-:Y:S01]  /*2300*/  IMAD R13, R0, -0x2, R7 ;  /* 0xfffffffe000d7824 */ /* 0x004fe200078e0207 */
[----:B------:R-:W-:Y:S01]  /*2310*/  UISETP.GT.U32.AND UP0, UPT, UR40, 0x3, !UP0 ;  /* 0x000000032800788c */ /* 0x000fe2000c704070 */
[----:B------:R-:W-:Y:S01]  /*2320*/  IMAD.SHL.U32 R0, R153, 0x80, RZ ;  /* 0x0000008099007824 */ /* 0x000fe200078e00ff */
[----:B------:R-:W-:Y:S01]  /*2330*/  ISETP.GE.AND P0, PT, R152, R7, PT ;  /* 0x000000079800720c */ /* 0x000fe20003f06270 */
[----:B------:R-:W-:Y:S01]  /*2340*/  IMAD R4, R21, UR6, RZ ;  /* 0x0000000615047c24 */ /* 0x000fe2000f8e02ff */
[----:B------:R-:W-:Y:S01]  /*2350*/  SHF.R.S32.HI R9, RZ, 0x1f, R8 ;  /* 0x0000001fff097819 */ /* 0x000fe20000011408 */
[----:B------:R-:W-:Y:S01]  /*2360*/  USEL UR5, URZ, 0x1, !UP1 ;  /* 0x000000013f057887 */ /* 0x000fe2000c800000 */
[----:B------:R-:W-:Y:S01]  /*2370*/  ISETP.GE.OR P0, PT, R0, UR8, P0 ;  /* 0x0000000800007c0c */ /* 0x000fe20008706670 */
[----:B------:R-:W-:Y:S01]  /*2380*/  USEL UR4, URZ, 0x1, !UP0 ;  /* 0x000000013f047887 */ /* 0x000fe2000c000000 */
[----:B------:R-:W-:Y:S01]  /*2390*/  LOP3.LUT R3, R6, 0x40, R3, 0xe2, !PT ;  /* 0x0000004006037812 */ /* 0x000fe200078ee203 */
[----:B------:R-:W-:Y:S01]  /*23a0*/  IMAD.WIDE R6, R153, 0x80, RZ ;  /* 0x0000008099067825 */ /* 0x000fe200078e02ff */
[----:B------:R-:W-:Y:S01]  /*23b0*/  ULOP3.LUT UR39, UR39, 0x3, URZ, 0xc0, !UPT ;  /* 0x0000000327277892 */ /* 0x000fe2000f8ec03f */
[----:B------:R-:W-:Y:S01]  /*23c0*/  IADD3 R0, -R0, UR8, R11 ;  /* 0x0000000800007c10 */ /* 0x000fe2000fffe10b */
[----:B------:R-:W-:Y:S01]  /*23d0*/  ULOP3.LUT UR38, UR4, UR38, UR5, 0x96, !UPT ;  /* 0x0000002604267292 */ /* 0x000fe2000f8e9605 */
[C---:B------:R-:W-:Y:S01]  /*23e0*/  IMAD R15, R23.reuse, UR7, R4 ;  /* 0x00000007170f7c24 */ /* 0x040fe2000f8e0204 */
[----:B------:R-:W-:Y:S01]  /*23f0*/  LOP3.LUT R171, R6, R3, R10, 0xfe, !PT ;  /* 0x0000000306ab7212 */ /* 0x000fe200078efe0a */
[----:B------:R-:W-:-:S04]  /*2400*/  IMAD.WIDE.U32 R4, R23, UR6, R8 ;  /* 0x0000000617047c25 */ /* 0x000fc8000f8e0008 */
[----:B------:R-:W-:Y:S02]  /*2410*/  IMAD.IADD R5, R5, 0x1, R15 ;  /* 0x0000000105057824 */ /* 0x000fe400078e020f */
[----:B------:R-:W-:Y:S02]  /*2420*/  IMAD.IADD R3, R13, 0x1, -R152 ;  /* 0x000000010d037824 */ /* 0x000fe400078e0a98 */
[----:B------:R-:W-:Y:S01]  /*2430*/  IMAD.MOV.U32 R153, RZ, RZ, -0x1 ;  /* 0xffffffffff997424 */ /* 0x000fe200078e00ff */
[----:B------:R-:W-:Y:S06]  /*2440*/  @P0 BRA `(.L_x_32) ;  /* 0x0000007800d80947 */ /* 0x000fec0003800000 */
[----:B------:R-:W0:Y:S01]  /*2450*/  LDC.64 R10, c[0x0][0x5c8] ;  /* 0x00017200ff0a7b82 */ /* 0x000e220000000a00 */
[----:B-----5:R-:W-:Y:S01]  /*2460*/  FSETP.NEU.AND P0, PT, R155, RZ, PT ;  /* 0x000000ff9b00720b */ /* 0x020fe20003f0d000 */
[----:B------:R-:W-:Y:S01]  /*2470*/  BSSY B0, `(.L_x_32) ;  /* 0x00007b3000007945 */ /* 0x000fe20003800000 */
[----:B------:R-:W-:-:S04]  /*2480*/  ISETP.GT.AND P2, PT, R3, RZ, PT ;  /* 0x000000ff0300720c */ /* 0x000fc80003f44270 */
[----:B------:R-:W-:Y:S01]  /*2490*/  ISETP.GT.AND P4, PT, R0, RZ, P2 ;  /* 0x000000ff0000720c */ /* 0x000fe20001784270 */
[-C--:B0-----:R-:W-:Y:S02]  /*24a0*/  IMAD R12, R7, R10.reuse, RZ ;  /* 0x0000000a070c7224 */ /* 0x081fe400078e02ff */
[----:B------:R-:W-:-:S04]  /*24b0*/  IMAD.WIDE.U32 R162, R171, R10, R4 ;  /* 0x0000000aaba27225 */ /* 0x000fc800078e0004 */
[----:B------:R-:W-:-:S04]  /*24c0*/  IMAD R5, R171, R11, R12 ;  /* 0x0000000bab057224 */ /* 0x000fc800078e020c */
[----:B------:R-:W-:Y:S01]  /*24d0*/  IMAD.IADD R173, R163, 0x1, R5 ;  /* 0x00000001a3ad7824 */ /* 0x000fe200078e0205 */
[----:B------:R-:W-:Y:S06]  /*24e0*/  @!P0 BRA `(.L_x_33) ;  /* 0x0000005400948947 */ /* 0x000fec0003800000 */
[----:B------:R-:W0:Y:S01]  /*24f0*/  LDC.64 R14, c[0x0][0x5b8] ;  /* 0x00016e00ff0e7b82 */ /* 0x000e220000000a00 */
[----:B------:R-:W-:-:S07]  /*2500*/  ULDC.64 UR4, c[0x0][0x5c0] ;  /* 0x0001700000047ab9 */ /* 0x000fce0000000a00 */
[----:B------:R-:W1:Y:S08]  /*2510*/  LDC.64 R168, c[0x0][0x5b0] ;  /* 0x00016c00ffa87b82 */ /* 0x000e700000000a00 */
[----:B------:R-:W2:Y:S01]  /*2520*/  LDC.64 R12, c[0x0][0x5a8] ;  /* 0x00016a00ff0c7b82 */ /* 0x000ea20000000a00 */
[-C--:B0-----:R-:W-:Y:S02]  /*2530*/  IMAD R4, R21, R14.reuse, RZ ;  /* 0x0000000e15047224 */ /* 0x081fe400078e02ff */
[----:B------:R-:W-:-:S04]  /*2540*/  IMAD.WIDE.U32 R164, R23, R14, R8 ;  /* 0x0000000e17a47225 */ /* 0x000fc800078e0008 */
[----:B------:R-:W-:Y:S02]  /*2550*/  IMAD R163, R23, R15, R4 ;  /* 0x0000000f17a37224 */ /* 0x000fe400078e0204 */
[-C--:B-1----:R-:W-:Y:S02]  /*2560*/  IMAD R6, R7, R168.reuse, RZ ;  /* 0x000000a807067224 */ /* 0x082fe400078e02ff */
[----:B------:R-:W-:Y:S02]  /*2570*/  IMAD.IADD R21, R165, 0x1, R163 ;  /* 0x00000001a5157824 */ /* 0x000fe400078e02a3 */
[----:B------:R-:W-:Y:S02]  /*2580*/  IMAD.MOV.U32 R20, RZ, RZ, R164 ;  /* 0x000000ffff147224 */ /* 0x000fe400078e00a4 */
[C---:B------:R-:W-:Y:S02]  /*2590*/  IMAD R167, R171.reuse, R169, R6 ;  /* 0x000000a9aba77224 */ /* 0x040fe400078e0206 */
[----:B------:R-:W-:-:S04]  /*25a0*/  IMAD.WIDE.U32 R4, R171, R168, R20 ;  /* 0x000000a8ab047225 */ /* 0x000fc800078e0014 */
[----:B------:R-:W-:Y:S01]  /*25b0*/  IMAD.IADD R5, R5, 0x1, R167 ;  /* 0x0000000105057824 */ /* 0x000fe200078e02a7 */
[----:B--2---:R-:W-:-:S04]  /*25c0*/  LEA R6, P0, R4, R12, 0x2 ;  /* 0x0000000c04067211 */ /* 0x004fc800078010ff */
[----:B------:R-:W-:-:S05]  /*25d0*/  LEA.HI.X R7, R4, R13, R5, 0x2, P0 ;  /* 0x0000000d04077211 */ /* 0x000fca00000f1405 */
[----:B------:R0:W2:Y:S01]  /*25e0*/  @P4 LDG.E.LTC128B R15, desc[UR36][R6.64] ;  /* 0x00000024060f4981 */ /* 0x0000a2000c1e1920 */
[----:B------:R-:W-:Y:S01]  /*25f0*/  IMAD.WIDE.U32 R4, R171, R168, R8 ;  /* 0x000000a8ab047225 */ /* 0x000fe200078e0008 */
[----:B------:R-:W-:Y:S01]  /*2600*/  ISETP.GT.AND P0, PT, R3, 0x1, PT ;  /* 0x000000010300780c */ /* 0x000fe20003f04270 */
[----:B------:R-:W-:Y:S02]  /*2610*/  BSSY B1, `(.L_x_34) ;  /* 0x0000013000017945 */ /* 0x000fe40003800000 */
[----:B------:R-:W-:Y:S02]  /*2620*/  IMAD.IADD R5, R167, 0x1, R5 ;  /* 0x00000001a7057824 */ /* 0x000fe400078e0205 */
[----:B------:R-:W-:Y:S02]  /*2630*/  IMAD.SHL.U32 R160, R168, 0x8, RZ ;  /* 0x00000008a8a07824 */ /* 0x000fe400078e00ff */
[----:B------:R-:W-:Y:S01]  /*2640*/  IMAD.WIDE.U32 R158, R23, R14, R4 ;  /* 0x0000000e179e7225 */ /* 0x000fe200078e0004 */
[----:B------:R-:W-:-:S03]  /*2650*/  LEA R4, P1, R162, UR4, 0x2 ;  /* 0x00000004a2047c11 */ /* 0x000fc6000f8210ff */
[----:B0-----:R-:W-:Y:S01]  /*2660*/  IMAD.IADD R7, R163, 0x1, R159 ;  /* 0x00000001a3077824 */ /* 0x001fe200078e029f */
[----:B------:R-:W-:Y:S02]  /*2670*/  LEA.HI.X R5, R162, UR5, R173, 0x2, P1 ;  /* 0x00000005a2057c11 */ /* 0x000fe400088f14ad */
[----:B------:R-:W-:Y:S02]  /*2680*/  ISETP.GT.AND P1, PT, R0, RZ, P0 ;  /* 0x000000ff0000720c */ /* 0x000fe40000724270 */
[----:B------:R-:W-:-:S04]  /*2690*/  LEA R6, P3, R158, R12, 0x2 ;  /* 0x0000000c9e067211 */ /* 0x000fc800078610ff */
[----:B------:R-:W-:Y:S02]  /*26a0*/  LEA.HI.X R7, R158, R13, R7, 0x2, P3 ;  /* 0x0000000d9e077211 */ /* 0x000fe400018f1407 */
[----:B--2---:R-:W-:-:S05]  /*26b0*/  LOP3.LUT R152, R15, 0xffffe000, RZ, 0xc0, !PT ;  /* 0xffffe0000f987812 */ /* 0x004fca00078ec0ff */
[----:B------:R-:W-:-:S04]  /*26c0*/  FMUL R161, R152, R155 ;  /* 0x0000009b98a17220 */ /* 0x000fc80000400000 */
[----:B------:R-:W-:Y:S01]  /*26d0*/  FFMA R175, R24, R154, R161 ;  /* 0x0000009a18af7223 */ /* 0x000fe200000000a1 */
[----:B------:R-:W-:-:S04]  /*26e0*/  SHF.L.U64.HI R161, R168, 0x3, R169 ;  /* 0x00000003a8a17819 */ /* 0x000fc800000102a9 */
[----:B------:R-:W-:Y:S01]  /*26f0*/  F2FP.TF32.F32.PACK_B R175, R175 ;  /* 0x000000afffaf723e */ /* 0x000fe200024050ff */
[----:B------:R-:W-:-:S04]  /*2700*/  IMAD.WIDE.U32 R160, R171, R168, R160 ;  /* 0x000000a8aba07225 */ /* 0x000fc800078e00a0 */
[----:B------:R0:W-:Y:S01]  /*2710*/  @P4 STG.E desc[UR36][R4.64], R175 ;  /* 0x000000af04004986 */ /* 0x0001e2000c101924 */
[----:B------:R-:W-:Y:S05]  /*2720*/  @!P1 BRA `(.L_x_35) ;  /* 0x0000000000049947 */ /* 0x000fea0003800000 */
[----:B------:R1:W5:Y:S02]  /*2730*/  LDG.E.LTC128B R15, desc[UR36][R6.64+0x4] ;  /* 0x00000424060f7981 */ /* 0x000364000c1e1920 */
.L_x_35:
[----:B------:R-:W-:Y:S05]  /*2740*/  BSYNC B1 ;  /* 0x0000000000017941 */ /* 0x000fea0003800000 */
.L_x_34:
[----:B-----5:R-:W-:Y:S01]  /*2750*/  LOP3.LUT R20, R15, 0xffffe000, RZ, 0xc0, !PT ;  /* 0xffffe0000f147812 */ /* 0x020fe200078ec0ff */
[----:B------:R-:W-:Y:S01]  /*2760*/  IMAD.IADD R167, R167, 0x1, R161 ;  /* 0x00000001a7a77824 */ /* 0x000fe200078e02a1 */
[----:B------:R-:W-:Y:S01]  /*2770*/  IADD3 R164, P3, R164, R160, RZ ;  /* 0x000000a0a4a47210 */ /* 0x000fe20007f7e0ff */
[----:B------:R-:W-:Y:S01]  /*2780*/  IMAD.MOV.U32 R152, RZ, RZ, R15 ;  /* 0x000000ffff987224 */ /* 0x000fe200078e000f */
[----:B------:R-:W-:Y:S01]  /*2790*/  ISETP.GT.AND P2, PT, R0, 0x8, P2 ;  /* 0x000000080000780c */ /* 0x000fe20001744270 */
[----:B------:R-:W-:Y:S02]  /*27a0*/  FMUL R20, R20, R155 ;  /* 0x0000009b14147220 */ /* 0x000fe40000400000 */
[----:B------:R-:W-:Y:S02]  /*27b0*/  IMAD.X R21, R167, 0x1, R21, P3 ;  /* 0x00000001a7157824 */ /* 0x000fe400018e0615 */
[----:B------:R-:W-:Y:S01]  /*27c0*/  FFMA R159, R25, R154, R20 ;  /* 0x0000009a199f7223 */ /* 0x000fe20000000014 */
[----:B------:R-:W-:-:S04]  /*27d0*/  LEA R20, P3, R164, R12, 0x2 ;  /* 0x0000000ca4147211 */ /* 0x000fc800078610ff */
[----:B------:R-:W-:Y:S02]  /*27e0*/  F2FP.TF32.F32.PACK_B R159, R159 ;  /* 0x0000009fff9f723e */ /* 0x000fe400024050ff */
[----:B------:R-:W-:-:S03]  /*27f0*/  LEA.HI.X R21, R164, R13, R21, 0x2, P3 ;  /* 0x0000000da4157211 */ /* 0x000fc600018f1415 */
[----:B------:R2:W-:Y:S04]  /*2800*/  @P1 STG.E desc[UR36][R4.64+0x4], R159 ;  /* 0x0000049f04001986 */ /* 0x0005e8000c101924 */
[----:B------:R-:W3:Y:S01]  /*2810*/  @P2 LDG.E.LTC128B R152, desc[UR36][R20.64] ;  /* 0x0000002414982981 */ /* 0x000ee2000c1e1920 */
[----:B------:R-:W-:Y:S01]  /*2820*/  IADD3 R8, P1, R8, R160, RZ ;  /* 0x000000a008087210 */ /* 0x000fe20007f3e0ff */
[----:B------:R-:W-:Y:S01]  /*2830*/  BSSY B1, `(.L_x_36) ;  /* 0x0000011000017945 */ /* 0x000fe20003800000 */
[----:B------:R-:W-:Y:S02]  /*2840*/  SHF.L.U64.HI R11, R10, 0x5, R11 ;  /* 0x000000050a0b7819 */ /* 0x000fe4000001020b */
[----:B------:R-:W-:Y:S01]  /*2850*/  ISETP.GT.AND P0, PT, R0, 0x8, P0 ;  /* 0x000000080000780c */ /* 0x000fe20000704270 */
[----:B------:R-:W-:Y:S01]  /*2860*/  IMAD.X R9, R9, 0x1, R167, P1 ;  /* 0x0000000109097824 */ /* 0x000fe200008e06a7 */
[----:B------:R-:W-:Y:S01]  /*2870*/  LEA R10, P1, R10, R4, 0x5 ;  /* 0x000000040a0a7211 */ /* 0x000fe200078228ff */
[----:B------:R-:W-:-:S04]  /*2880*/  IMAD.WIDE.U32 R14, R23, R14, R8 ;  /* 0x0000000e170e7225 */ /* 0x000fc800078e0008 */
[----:B------:R-:W-:Y:S01]  /*2890*/  IMAD.X R11, R11, 0x1, R5, P1 ;  /* 0x000000010b0b7824 */ /* 0x000fe200008e0605 */
[----:B------:R-:W-:Y:S01]  /*28a0*/  LEA R8, P3, R14, R12, 0x2 ;  /* 0x0000000c0e087211 */ /* 0x000fe200078610ff */
[----:B------:R-:W-:-:S05]  /*28b0*/  IMAD.IADD R9, R163, 0x1, R15 ;  /* 0x00000001a3097824 */ /* 0x000fca00078e020f */
[----:B------:R-:W-:Y:S02]  /*28c0*/  LEA.HI.X R9, R14, R13, R9, 0x2, P3 ;  /* 0x0000000d0e097211 */ /* 0x000fe400018f1409 */
[----:B---3--:R-:W-:-:S05]  /*28d0*/  LOP3.LUT R24, R152, 0xffffe000, RZ, 0xc0, !PT ;  /* 0xffffe00098187812 */ /* 0x008fca00078ec0ff */
[----:B------:R-:W-:-:S04]  /*28e0*/  FMUL R25, R24, R155 ;  /* 0x0000009b18197220 */ /* 0x000fc80000400000 */
[----:B------:R-:W-:-:S05]  /*28f0*/  FFMA R25, R26, R154, R25 ;  /* 0x0000009a1a197223 */ /* 0x000fca0000000019 */
[----:B------:R-:W-:-:S05]  /*2900*/  F2FP.TF32.F32.PACK_B R25, R25 ;  /* 0x00000019ff19723e */ /* 0x000fca00024050ff */
[----:B------:R2:W-:Y:S01]  /*2910*/  @P2 STG.E desc[UR36][R10.64], R25 ;  /* 0x000000190a002986 */ /* 0x0005e2000c101924 */
[----:B------:R-:W-:Y:S05]  /*2920*/  @!P0 BRA `(.L_x_37) ;  /* 0x0000000000048947 */ /* 0x000fea0003800000 */
[----:B------:R3:W5:Y:S02]  /*2930*/  LDG.E.LTC128B R152, desc[UR36][R8.64+0x4] ;  /* 0x0000042408987981 */ /* 0x000764000c1e1920 */
.L_x_37:
[----:B------:R-:W-:Y:S05]  /*2940*/  BSYNC B1 ;  /* 0x0000000000017941 */ /* 0x000fea0003800000 */
.L_x_36:
[----:B-----5:R-:W-:Y:S01]  /*2950*/  LOP3.LUT R12, R152, 0xffffe000, RZ, 0xc0, !PT ;  /* 0xffffe000980c7812 */ /* 0x020fe200078ec0ff */
[----:B------:R-:W-:Y:S01]  /*2960*/  BSSY B1, `(.L_x_38) ;  /* 0x0000009000017945 */ /* 0x000fe20003800000 */
[----:B------:R-:W-:-:S03]  /*2970*/  ISETP.GT.AND P1, PT, R3, 0x8, PT ;  /* 0x000000080300780c */ /* 0x000fc60003f24270 */
[----:B------:R-:W-:Y:S01]  /*2980*/  FMUL R12, R12, R155 ;  /* 0x0000009b0c0c7220 */ /* 0x000fe20000400000 */
[----:B------:R-:W-:-:S03]  /*2990*/  ISETP.GT.AND P2, PT, R0, RZ, P1 ;  /* 0x000000ff0000720c */ /* 0x000fc60000f44270 */
[----:B------:R-:W-:-:S05]  /*29a0*/  FFMA R27, R27, R154, R12 ;  /* 0x0000009a1b1b7223 */ /* 0x000fca000000000c */
[----:B------:R-:W-:-:S05]  /*29b0*/  F2FP.TF32.F32.PACK_B R27, R27 ;  /* 0x0000001bff1b723e */ /* 0x000fca00024050ff */
[----:B------:R4:W-:Y:S01]  /*29c0*/  @P0 STG.E desc[UR36][R10.64+0x4], R27 ;  /* 0x0000041b0a000986 */ /* 0x0009e2000c101924 */
[----:B------:R-:W-:Y:S05]  /*29d0*/  @!P2 BRA `(.L_x_39) ;  /* 0x000000000004a947 */ /* 0x000fea0003800000 */
[----:B------:R0:W5:Y:S02]  /*29e0*/  LDG.E.LTC128B R152, desc[UR36][R6.64+0x20] ;  /* 0x0000202406987981 */ /* 0x000164000c1e1920 */
.L_x_39:
[----:B------:R-:W-:Y:S05]  /*29f0*/  BSYNC B1 ;  /* 0x0000000000017941 */ /* 0x000fea0003800000 */
.L_x_38:
        /* <DEDUP_REMOVED lines=10> */
.L_x_41:
[----:B------:R-:W-:Y:S05]  /*2aa0*/  BSYNC B1 ;  /* 0x0000000000017941 */ /* 0x000fea0003800000 */
.L_x_40:
[----:B-----5:R-:W-:Y:S01]  /*2ab0*/  LOP3.LUT R12, R152, 0xffffe000, RZ, 0xc0, !PT ;  /* 0xffffe000980c7812 */ /* 0x020fe200078ec0ff */
[----:B------:R-:W-:Y:S01]  /*2ac0*/  BSSY B1, `(.L_x_42) ;  /* 0x0000008000017945 */ /* 0x000fe20003800000 */
[----:B------:R-:W-:-:S03]  /*2ad0*/  ISETP.GT.AND P1, PT, R0, 0x8, P1 ;  /* 0x000000080000780c */ /* 0x000fc60000f24270 */
[----:B------:R-:W-:-:S04]  /*2ae0*/  FMUL R12, R12, R155 ;  /* 0x0000009b0c0c7220 */ /* 0x000fc80000400000 */
[----:B------:R-:W-:-:S05]  /*2af0*/  FFMA R29, R29, R154, R12 ;  /* 0x0000009a1d1d7223 */ /* 0x000fca000000000c */
[----:B------:R-:W-:-:S05]  /*2b00*/  F2FP.TF32.F32.PACK_B R29, R29 ;  /* 0x0000001dff1d723e */ /* 0x000fca00024050ff */
[----:B------:R0:W-:Y:S01]  /*2b10*/  @P3 STG.E desc[UR36][R4.64+0x24], R29 ;  /* 0x0000241d04003986 */ /* 0x0001e2000c101924 */
[----:B------:R-:W-:Y:S05]  /*2b20*/  @!P1 BRA `(.L_x_43) ;  /* 0x0000000000049947 */ /* 0x000fea0003800000 */
[----:B------:R0:W5:Y:S02]  /*2b30*/  LDG.E.LTC128B R152, desc[UR36][R8.64+0x20] ;  /* 0x0000202408987981 */ /* 0x000164000c1e1920 */
.L_x_43:
[----:B------:R-:W-:Y:S05]  /*2b40*/  BSYNC B1 ;  /* 0x0000000000017941 */ /* 0x000fea0003800000 */
.L_x_42:
[----:B-----5:R-:W-:Y:S01]  /*2b50*/  LOP3.LUT R12, R152, 0xffffe000, RZ, 0xc0, !PT ;  /* 0xffffe000980c7812 */ /* 0x020fe200078ec0ff */
[----:B------:R-:W-:Y:S01]  /*2b60*/  BSSY B1, `(.L_x_44) ;  /* 0x0000008000017945 */ /* 0x000fe20003800000 */
[----:B------:R-:W-:-:S03]  /*2b70*/  ISETP.GT.AND P0, PT, R0, 0x8, P0 ;  /* 0x000000080000780c */ /* 0x000fc60000704270 */
[----:B0-----:R-:W-:-:S04]  /*2b80*/  FMUL R13, R12, R155 ;  /* 0x0000009b0c0d7220 */ /* 0x001fc80000400000 */
[----:B------:R-:W-:-:S05]  /*2b90*/  FFMA R13, R30, R154, R13 ;  /* 0x0000009a1e0d7223 */ /* 0x000fca000000000d */
[----:B------:R-:W-:-:S05]  /*2ba0*/  F2FP.TF32.F32.PACK_B R13, R13 ;  /* 0x0000000dff0d723e */ /* 0x000fca00024050ff */
[----:B------:R0:W-:Y:S01]  /*2bb0*/  @P1 STG.E desc[UR36][R10.64+0x20], R13 ;  /* 0x0000200d0a001986 */ /* 0x0001e2000c101924 */
[----:B------:R-:W-:Y:S05]  /*2bc0*/  @!P0 BRA `(.L_x_45) ;  /* 0x0000000000048947 */ /* 0x000fea0003800000 */
[----:B------:R0:W5:Y:S02]  /*2bd0*/  LDG.E.LTC128B R152, desc[UR36][R8.64+0x24] ;  /* 0x0000242408987981 */ /* 0x000164000c1e1920 */
.L_x_45:
[----:B------:R-:W-:Y:S05]  /*2be0*/  BSYNC B1 ;  /* 0x0000000000017941 */ /* 0x000fea0003800000 */
.L_x_44:
        /* <DEDUP_REMOVED lines=10> */
.L_x_47:
[----:B------:R-:W-:Y:S05]  /*2c90*/  BSYNC B1 ;  /* 0x0000000000017941 */ /* 0x000fea0003800000 */
.L_x_46:
[----:B-----5:R-:W-:Y:S01]  /*2ca0*/  LOP3.LUT R12, R152, 0xffffe000, RZ, 0xc0, !PT ;  /* 0xffffe000980c7812 */ /* 0x020fe200078ec0ff */
[----:B------:R-:W-:Y:S01]  /*2cb0*/  BSSY B1, `(.L_x_48) ;  /* 0x0000009000017945 */ /* 0x000fe20003800000 */
[----:B------:R-:W-:-:S03]  /*2cc0*/  ISETP.GT.AND P0, PT, R3, 0x11, PT ;  /* 0x000000110300780c */ /* 0x000fc60003f04270 */
[----:B0-----:R-:W-:Y:S01]  /*2cd0*/  FMUL R13, R12, R155 ;  /* 0x0000009b0c0d7220 */ /* 0x001fe20000400000 */
[----:B------:R-:W-:-:S03]  /*2ce0*/  ISETP.GT.AND P3, PT, R0, RZ, P0 ;  /* 0x000000ff0000720c */ /* 0x000fc60000764270 */
[----:B------:R-:W-:-:S05]  /*2cf0*/  FFMA R13, R32, R154, R13 ;  /* 0x0000009a200d7223 */ /* 0x000fca000000000d */
[----:B------:R-:W-:-:S05]  /*2d00*/  F2FP.TF32.F32.PACK_B R13, R13 ;  /* 0x0000000dff0d723e */ /* 0x000fca00024050ff */
[----:B------:R0:W-:Y:S01]  /*2d10*/  @P2 STG.E desc[UR36][R4.64+0x40], R13 ;  /* 0x0000400d04002986 */ /* 0x0001e2000c101924 */
[----:B------:R-:W-:Y:S05]  /*2d20*/  @!P3 BRA `(.L_x_49) ;  /* 0x000000000004b947 */ /* 0x000fea0003800000 */
[----:B------:R0:W5:Y:S02]  /*2d30*/  LDG.E.LTC128B R152, desc[UR36][R6.64+0x44] ;  /* 0x0000442406987981 */ /* 0x000164000c1e1920 */
.L_x_49:
[----:B------:R-:W-:Y:S05]  /*2d40*/  BSYNC B1 ;  /* 0x0000000000017941 */ /* 0x000fea0003800000 */
.L_x_48:
        /* <DEDUP_REMOVED lines=9> */
.L_x_51:
[----:B------:R-:W-:Y:S05]  /*2de0*/  BSYNC B1 ;  /* 0x0000000000017941 */ /* 0x000fea0003800000 */
.L_x_50:
        /* <DEDUP_REMOVED lines=9> */
.L_x_53:
[----:B------:R-:W-:Y:S05]  /*2e80*/  BSYNC B1 ;  /* 0x0000000000017941 */ /* 0x000fea0003800000 */
.L_x_52:
        /* <DEDUP_REMOVED lines=10> */
.L_x_55:
[----:B------:R-:W-:Y:S05]  /*2f30*/  BSYNC B1 ;  /* 0x0000000000017941 */ /* 0x000fea0003800000 */
.L_x_54:
        /* <DEDUP_REMOVED lines=10> */
.L_x_57:
[----:B------:R-:W-:Y:S05]  /*2fe0*/  BSYNC B1 ;  /* 0x0000000000017941 */ /* 0x000fea0003800000 */
.L_x_56:
        /* <DEDUP_REMOVED lines=9> */
.L_x_59:
[----:B------:R-:W-:Y:S05]  /*3080*/  BSYNC B1 ;  /* 0x0000000000017941 */ /* 0x000fea0003800000 */
.L_x_58:
        /* <DEDUP_REMOVED lines=9> */
.L_x_61:
[----:B------:R-:W-:Y:S05]  /*3120*/  BSYNC B1 ;  /* 0x0000000000017941 */ /* 0x000fea0003800000 */
.L_x_60:
        /* <DEDUP_REMOVED lines=10> */
.L_x_63:
[----:B------:R-:W-:Y:S05]  /*31d0*/  BSYNC B1 ;  /* 0x0000000000017941 */ /* 0x000fea0003800000 */
.L_x_62:
        /* <DEDUP_REMOVED lines=10> */
.L_x_65:
[----:B------:R-:W-:Y:S05]  /*3280*/  BSYNC B1 ;  /* 0x0000000000017941 */ /* 0x000fea0003800000 */
.L_x_64:
        /* <DEDUP_REMOVED lines=9> */
.L_x_67:
[----:B------:R-:W-:Y:S05]  /*3320*/  BSYNC B1 ;  /* 0x0000000000017941 */ /* 0x000fea0003800000 */
.L_x_66:
        /* <DEDUP_REMOVED lines=9> */
.L_x_69:
[----:B------:R-:W-:Y:S05]  /*33c0*/  BSYNC B1 ;  /* 0x0000000000017941 */ /* 0x000fea0003800000 */
.L_x_68:
        /* <DEDUP_REMOVED lines=10> */
.L_x_71:
[----:B------:R-:W-:Y:S05]  /*3470*/  BSYNC B1 ;  /* 0x0000000000017941 */ /* 0x000fea0003800000 */
.L_x_70:
        /* <DEDUP_REMOVED lines=10> */
.L_x_73:
[----:B------:R-:W-:Y:S05]  /*3520*/  BSYNC B1 ;  /* 0x0000000000017941 */ /* 0x000fea0003800000 */
.L_x_72:
        /* <DEDUP_REMOVED lines=9> */
.L_x_75:
[----:B------:R-:W-:Y:S05]  /*35c0*/  BSYNC B1 ;  /* 0x0000000000017941 */ /* 0x000fea0003800000 */
.L_x_74:
        /* <DEDUP_REMOVED lines=9> */
.L_x_77:
[----:B------:R-:W-:Y:S05]  /*3660*/  BSYNC B1 ;  /* 0x0000000000017941 */ /* 0x000fea0003800000 */
.L_x_76:
        /* <DEDUP_REMOVED lines=10> */
.L_x_79:
[----:B------:R-:W-:Y:S05]  /*3710*/  BSYNC B1 ;  /* 0x0000000000017941 */ /* 0x000fea0003800000 */
.L_x_78:
        /* <DEDUP_REMOVED lines=10> */
.L_x_81:
[----:B------:R-:W-:Y:S05]  /*37c0*/  BSYNC B1 ;  /* 0x0000000000017941 */ /* 0x000fea0003800000 */
.L_x_80:
        /* <DEDUP_REMOVED lines=9> */
.L_x_83:
[----:B------:R-:W-:Y:S05]  /*3860*/  BSYNC B1 ;  /* 0x0000000000017941 */ /* 0x000fea0003800000 */
.L_x_82:
        /* <DEDUP_REMOVED lines=9> */
.L_x_85:
[----:B------:R-:W-:Y:S05]  /*3900*/  BSYNC B1 ;  /* 0x0000000000017941 */ /* 0x000fea0003800000 */
.L_x_84:
        /* <DEDUP_REMOVED lines=10> */
.L_x_87:
[----:B------:R-:W-:Y:S05]  /*39b0*/  BSYNC B1 ;  /* 0x0000000000017941 */ /* 0x000fea0003800000 */
.L_x_86:
        /* <DEDUP_REMOVED lines=10> */
.L_x_89:
[----:B------:R-:W-:Y:S05]  /*3a60*/  BSYNC B1 ;  /* 0x0000000000017941 */ /* 0x000fea0003800000 */
.L_x_88:
        /* <DEDUP_REMOVED lines=9> */
.L_x_91:
[----:B------:R-:W-:Y:S05]  /*3b00*/  BSYNC B1 ;  /* 0x0000000000017941 */ /* 0x000fea0003800000 */
.L_x_90:
        /* <DEDUP_REMOVED lines=9> */
.L_x_93:
[----:B------:R-:W-:Y:S05]  /*3ba0*/  BSYNC B1 ;  /* 0x0000000000017941 */ /* 0x000fea0003800000 */
.L_x_92:
        /* <DEDUP_REMOVED lines=10> */
.L_x_95:
[----:B------:R-:W-:Y:S05]  /*3c50*/  BSYNC B1 ;  /* 0x0000000000017941 */ /* 0x000fea0003800000 */
.L_x_94:
        /* <DEDUP_REMOVED lines=10> */
.L_x_97:
[----:B------:R-:W-:Y:S05]  /*3d00*/  BSYNC B1 ;  /* 0x0000000000017941 */ /* 0x000fea0003800000 */
.L_x_96:
        /* <DEDUP_REMOVED lines=9> */
.L_x_99:
[----:B------:R-:W-:Y:S05]  /*3da0*/  BSYNC B1 ;  /* 0x0000000000017941 */ /* 0x000fea0003800000 */
.L_x_98:
        /* <DEDUP_REMOVED lines=9> */
.L_x_101:
[----:B------:R-:W-:Y:S05]  /*3e40*/  BSYNC B1 ;  /* 0x0000000000017941 */ /* 0x000fea0003800000 */
.L_x_100:
        /* <DEDUP_REMOVED lines=10> */
.L_x_103:
[----:B------:R-:W-:Y:S05]  /*3ef0*/  BSYNC B1 ;  /* 0x0000000000017941 */ /* 0x000fea0003800000 */
.L_x_102:
        /* <DEDUP_REMOVED lines=10> */
.L_x_105:
[----:B------:R-:W-:Y:S05]  /*3fa0*/  BSYNC B1 ;  /* 0x0000000000017941 */ /* 0x000fea0003800000 */
.L_x_104:
        /* <DEDUP_REMOVED lines=9> */
.L_x_107:
[----:B------:R-:W-:Y:S05]  /*4040*/  BSYNC B1 ;  /* 0x0000000000017941 */ /* 0x000fea0003800000 */
.L_x_106:
        /* <DEDUP_REMOVED lines=9> */
.L_x_109:
[----:B------:R-:W-:Y:S05]  /*40e0*/  BSYNC B1 ;  /* 0x0000000000017941 */ /* 0x000fea0003800000 */
.L_x_108:
        /* <DEDUP_REMOVED lines=10> */
.L_x_111:
[----:B------:R-:W-:Y:S05]  /*4190*/  BSYNC B1 ;  /* 0x0000000000017941 */ /* 0x000fea0003800000 */
.L_x_110:
        /* <DEDUP_REMOVED lines=10> */
.L_x_113:
[----:B------:R-:W-:Y:S05]  /*4240*/  BSYNC B1 ;  /* 0x0000000000017941 */ /* 0x000fea0003800000 */
.L_x_112:
        /* <DEDUP_REMOVED lines=9> */
.L_x_115:
[----:B------:R-:W-:Y:S05]  /*42e0*/  BSYNC B1 ;  /* 0x0000000000017941 */ /* 0x000fea0003800000 */
.L_x_114:
        /* <DEDUP_REMOVED lines=9> */
.L_x_117:
[----:B------:R-:W-:Y:S05]  /*4380*/  BSYNC B1 ;  /* 0x0000000000017941 */ /* 0x000fea0003800000 */
.L_x_116:
        /* <DEDUP_REMOVED lines=10> */
.L_x_119:
[----:B------:R-:W-:Y:S05]  /*4430*/  BSYNC B1 ;  /* 0x0000000000017941 */ /* 0x000fea0003800000 */
.L_x_118:
        /* <DEDUP_REMOVED lines=10> */
.L_x_121:
[----:B------:R-:W-:Y:S05]  /*44e0*/  BSYNC B1 ;  /* 0x0000000000017941 */ /* 0x000fea0003800000 */
.L_x_120:
        /* <DEDUP_REMOVED lines=9> */
.L_x_123:
[----:B------:R-:W-:Y:S05]  /*4580*/  BSYNC B1 ;  /* 0x0000000000017941 */ /* 0x000fea0003800000 */
.L_x_122:
        /* <DEDUP_REMOVED lines=9> */
.L_x_125:
[----:B------:R-:W-:Y:S05]  /*4620*/  BSYNC B1 ;  /* 0x0000000000017941 */ /* 0x000fea0003800000 */
.L_x_124:
        /* <DEDUP_REMOVED lines=10> */
.L_x_127:
[----:B------:R-:W-:Y:S05]  /*46d0*/  BSYNC B1 ;  /* 0x0000000000017941 */ /* 0x000fea0003800000 */
.L_x_126:
        /* <DEDUP_REMOVED lines=10> */
.L_x_129:
[----:B------:R-:W-:Y:S05]  /*4780*/  BSYNC B1 ;  /* 0x0000000000017941 */ /* 0x000fea0003800000 */
.L_x_128:
        /* <DEDUP_REMOVED lines=9> */
.L_x_131:
[----:B------:R-:W-:Y:S05]  /*4820*/  BSYNC B1 ;  /* 0x0000000000017941 */ /* 0x000fea0003800000 */
.L_x_130:
        /* <DEDUP_REMOVED lines=9> */
.L_x_133:
[----:B------:R-:W-:Y:S05]  /*48c0*/  BSYNC B1 ;  /* 0x0000000000017941 */ /* 0x000fea0003800000 */
.L_x_132:
        /* <DEDUP_REMOVED lines=10> */
.L_x_135:
[----:B------:R-:W-:Y:S05]  /*4970*/  BSYNC B1 ;  /* 0x0000000000017941 */ /* 0x000fea0003800000 */
.L_x_134:
        /* <DEDUP_REMOVED lines=10> */
.L_x_137:
[----:B------:R-:W-:Y:S05]  /*4a20*/  BSYNC B1 ;  /* 0x0000000000017941 */ /* 0x000fea0003800000 */
.L_x_136:
        /* <DEDUP_REMOVED lines=9> */
.L_x_139:
[----:B------:R-:W-:Y:S05]  /*4ac0*/  BSYNC B1 ;  /* 0x0000000000017941 */ /* 0x000fea0003800000 */
.L_x_138:
        /* <DEDUP_REMOVED lines=9> */
.L_x_141:
[----:B------:R-:W-:Y:S05]  /*4b60*/  BSYNC B1 ;  /* 0x0000000000017941 */ /* 0x000fea0003800000 */
.L_x_140:
        /* <DEDUP_REMOVED lines=10> */
.L_x_143:
[----:B------:R-:W-:Y:S05]  /*4c10*/  BSYNC B1 ;  /* 0x0000000000017941 */ /* 0x000fea0003800000 */
.L_x_142:
        /* <DEDUP_REMOVED lines=10> */
.L_x_145:
[----:B------:R-:W-:Y:S05]  /*4cc0*/  BSYNC B1 ;  /* 0x0000000000017941 */ /* 0x000fea0003800000 */
.L_x_144:
        /* <DEDUP_REMOVED lines=9> */
.L_x_147:
[----:B------:R-:W-:Y:S05]  /*4d60*/  BSYNC B1 ;  /* 0x0000000000017941 */ /* 0x000fea0003800000 */
.L_x_146:
        /* <DEDUP_REMOVED lines=9> */
.L_x_149:
[----:B------:R-:W-:Y:S05]  /*4e00*/  BSYNC B1 ;  /* 0x0000000000017941 */ /* 0x000fea0003800000 */
.L_x_148:
        /* <DEDUP_REMOVED lines=10> */
.L_x_151:
[----:B------:R-:W-:Y:S05]  /*4eb0*/  BSYNC B1 ;  /* 0x0000000000017941 */ /* 0x000fea0003800000 */
.L_x_150:
        /* <DEDUP_REMOVED lines=10> */
.L_x_153:
[----:B------:R-:W-:Y:S05]  /*4f60*/  BSYNC B1 ;  /* 0x0000000000017941 */ /* 0x000fea0003800000 */
.L_x_152:
        /* <DEDUP_REMOVED lines=9> */
.L_x_155:
[----:B------:R-:W-:Y:S05]  /*5000*/  BSYNC B1 ;  /* 0x0000000000017941 */ /* 0x000fea0003800000 */
.L_x_154:
        /* <DEDUP_REMOVED lines=9> */
.L_x_157:
[----:B------:R-:W-:Y:S05]  /*50a0*/  BSYNC B1 ;  /* 0x0000000000017941 */ /* 0x000fea0003800000 */
.L_x_156:
        /* <DEDUP_REMOVED lines=10> */
.L_x_159:
[----:B------:R-:W-:Y:S05]  /*5150*/  BSYNC B1 ;  /* 0x0000000000017941 */ /* 0x000fea0003800000 */
.L_x_158:
        /* <DEDUP_REMOVED lines=10> */
.L_x_161:
[----:B------:R-:W-:Y:S05]  /*5200*/  BSYNC B1 ;  /* 0x0000000000017941 */ /* 0x000fea0003800000 */
.L_x_160:
        /* <DEDUP_REMOVED lines=9> */
.L_x_163:
[----:B------:R-:W-:Y:S05]  /*52a0*/  BSYNC B1 ;  /* 0x0000000000017941 */ /* 0x000fea0003800000 */
.L_x_162:
        /* <DEDUP_REMOVED lines=9> */
.L_x_165:
[----:B------:R-:W-:Y:S05]  /*5340*/  BSYNC B1 ;  /* 0x0000000000017941 */ /* 0x000fea0003800000 */
.L_x_164:
        /* <DEDUP_REMOVED lines=10> */
.L_x_167:
[----:B------:R-:W-:Y:S05]  /*53f0*/  BSYNC B1 ;  /* 0x0000000000017941 */ /* 0x000fea0003800000 */
.L_x_166:
        /* <DEDUP_REMOVED lines=10> */
.L_x_169:
[----:B------:R-:W-:Y:S05]  /*54a0*/  BSYNC B1 ;  /* 0x0000000000017941 */ /* 0x000fea0003800000 */
.L_x_168:
        /* <DEDUP_REMOVED lines=9> */
.L_x_171:
[----:B------:R-:W-:Y:S05]  /*5540*/  BSYNC B1 ;  /* 0x0000000000017941 */ /* 0x000fea0003800000 */
.L_x_170:
        /* <DEDUP_REMOVED lines=9> */
.L_x_173:
[----:B------:R-:W-:Y:S05]  /*55e0*/  BSYNC B1 ;  /* 0x0000000000017941 */ /* 0x000fea0003800000 */
.L_x_172:
        /* <DEDUP_REMOVED lines=10> */
.L_x_175:
[----:B------:R-:W-:Y:S05]  /*5690*/  BSYNC B1 ;  /* 0x0000000000017941 */ /* 0x000fea0003800000 */
.L_x_174:
        /* <DEDUP_REMOVED lines=10> */
.L_x_177:
[----:B------:R-:W-:Y:S05]  /*5740*/  BSYNC B1 ;  /* 0x0000000000017941 */ /* 0x000fea0003800000 */
.L_x_176:
        /* <DEDUP_REMOVED lines=9> */
.L_x_179:
[----:B------:R-:W-:Y:S05]  /*57e0*/  BSYNC B1 ;  /* 0x0000000000017941 */ /* 0x000fea0003800000 */
.L_x_178:
        /* <DEDUP_REMOVED lines=9> */
.L_x_181:
[----:B------:R-:W-:Y:S05]  /*5880*/  BSYNC B1 ;  /* 0x0000000000017941 */ /* 0x000fea0003800000 */
.L_x_180:
        /* <DEDUP_REMOVED lines=10> */
.L_x_183:
[----:B------:R-:W-:Y:S05]  /*5930*/  BSYNC B1 ;  /* 0x0000000000017941 */ /* 0x000fea0003800000 */
.L_x_182:
        /* <DEDUP_REMOVED lines=10> */
.L_x_185:
[----:B------:R-:W-:Y:S05]  /*59e0*/  BSYNC B1 ;  /* 0x0000000000017941 */ /* 0x000fea0003800000 */
.L_x_184:
        /* <DEDUP_REMOVED lines=9> */
.L_x_187:
[----:B------:R-:W-:Y:S05]  /*5a80*/  BSYNC B1 ;  /* 0x0000000000017941 */ /* 0x000fea0003800000 */
.L_x_186:
        /* <DEDUP_REMOVED lines=9> */
.L_x_189:
[----:B------:R-:W-:Y:S05]  /*5b20*/  BSYNC B1 ;  /* 0x0000000000017941 */ /* 0x000fea0003800000 */
.L_x_188:
        /* <DEDUP_REMOVED lines=10> */
.L_x_191:
[----:B------:R-:W-:Y:S05]  /*5bd0*/  BSYNC B1 ;  /* 0x0000000000017941 */ /* 0x000fea0003800000 */
.L_x_190:
        /* <DEDUP_REMOVED lines=10> */
.L_x_193:
[----:B------:R-:W-:Y:S05]  /*5c80*/  BSYNC B1 ;  /* 0x0000000000017941 */ /* 0x000fea0003800000 */
.L_x_192:
        /* <DEDUP_REMOVED lines=9> */
.L_x_195:
[----:B------:R-:W-:Y:S05]  /*5d20*/  BSYNC B1 ;  /* 0x0000000000017941 */ /* 0x000fea0003800000 */
.L_x_194:
        /* <DEDUP_REMOVED lines=9> */
.L_x_197:
[----:B------:R-:W-:Y:S05]  /*5dc0*/  BSYNC B1 ;  /* 0x0000000000017941 */ /* 0x000fea0003800000 */
.L_x_196:
        /* <DEDUP_REMOVED lines=10> */
.L_x_199:
[----:B------:R-:W-:Y:S05]  /*5e70*/  BSYNC B1 ;  /* 0x0000000000017941 */ /* 0x000fea0003800000 */
.L_x_198:
        /* <DEDUP_REMOVED lines=10> */
.L_x_201:
[----:B------:R-:W-:Y:S05]  /*5f20*/  BSYNC B1 ;  /* 0x0000000000017941 */ /* 0x000fea0003800000 */
.L_x_200:
        /* <DEDUP_REMOVED lines=9> */
.L_x_203:
[----:B------:R-:W-:Y:S05]  /*5fc0*/  BSYNC B1 ;  /* 0x0000000000017941 */ /* 0x000fea0003800000 */
.L_x_202:
        /* <DEDUP_REMOVED lines=9> */
.L_x_205:
[----:B------:R-:W-:Y:S05]  /*6060*/  BSYNC B1 ;  /* 0x0000000000017941 */ /* 0x000fea0003800000 */
.L_x_204:
        /* <DEDUP_REMOVED lines=10> */
.L_x_207:
[----:B------:R-:W-:Y:S05]  /*6110*/  BSYNC B1 ;  /* 0x0000000000017941 */ /* 0x000fea0003800000 */
.L_x_206:
        /* <DEDUP_REMOVED lines=10> */
.L_x_209:
[----:B------:R-:W-:Y:S05]  /*61c0*/  BSYNC B1 ;  /* 0x0000000000017941 */ /* 0x000fea0003800000 */
.L_x_208:
        /* <DEDUP_REMOVED lines=9> */
.L_x_211:
[----:B------:R-:W-:Y:S05]  /*6260*/  BSYNC B1 ;  /* 0x0000000000017941 */ /* 0x000fea0003800000 */
.L_x_210:
        /* <DEDUP_REMOVED lines=9> */
.L_x_213:
[----:B------:R-:W-:Y:S05]  /*6300*/  BSYNC B1 ;  /* 0x0000000000017941 */ /* 0x000fea0003800000 */
.L_x_212:
        /* <DEDUP_REMOVED lines=10> */
.L_x_215:
[----:B------:R-:W-:Y:S05]  /*63b0*/  BSYNC B1 ;  /* 0x0000000000017941 */ /* 0x000fea0003800000 */
.L_x_214:
        /* <DEDUP_REMOVED lines=10> */
.L_x_217:
[----:B------:R-:W-:Y:S05]  /*6460*/  BSYNC B1 ;  /* 0x0000000000017941 */ /* 0x000fea0003800000 */
.L_x_216:
        /* <DEDUP_REMOVED lines=9> */
.L_x_219:
[----:B------:R-:W-:Y:S05]  /*6500*/  BSYNC B1 ;  /* 0x0000000000017941 */ /* 0x000fea0003800000 */
.L_x_218:
        /* <DEDUP_REMOVED lines=9> */
.L_x_221:
[----:B------:R-:W-:Y:S05]  /*65a0*/  BSYNC B1 ;  /* 0x0000000000017941 */ /* 0x000fea0003800000 */
.L_x_220:
        /* <DEDUP_REMOVED lines=10> */
.L_x_223:
[----:B------:R-:W-:Y:S05]  /*6650*/  BSYNC B1 ;  /* 0x0000000000017941 */ /* 0x000fea0003800000 */
.L_x_222:
        /* <DEDUP_REMOVED lines=10> */
.L_x_225:
[----:B------:R-:W-:Y:S05]  /*6700*/  BSYNC B1 ;  /* 0x0000000000017941 */ /* 0x000fea0003800000 */
.L_x_224:
        /* <DEDUP_REMOVED lines=9> */
.L_x_227:
[----:B------:R-:W-:Y:S05]  /*67a0*/  BSYNC B1 ;  /* 0x0000000000017941 */ /* 0x000fea0003800000 */
.L_x_226:
        /* <DEDUP_REMOVED lines=9> */
.L_x_229:
[----:B------:R-:W-:Y:S05]  /*6840*/  BSYNC B1 ;  /* 0x0000000000017941 */ /* 0x000fea0003800000 */
.L_x_228:
        /* <DEDUP_REMOVED lines=10> */
.L_x_231:
[----:B------:R-:W-:Y:S05]  /*68f0*/  BSYNC B1 ;  /* 0x0000000000017941 */ /* 0x000fea0003800000 */
.L_x_230:
        /* <DEDUP_REMOVED lines=10> */
.L_x_233:
[----:B------:R-:W-:Y:S05]  /*69a0*/  BSYNC B1 ;  /* 0x0000000000017941 */ /* 0x000fea0003800000 */
.L_x_232:
        /* <DEDUP_REMOVED lines=9> */
.L_x_235:
[----:B------:R-:W-:Y:S05]  /*6a40*/  BSYNC B1 ;  /* 0x0000000000017941 */ /* 0x000fea0003800000 */
.L_x_234:
        /* <DEDUP_REMOVED lines=9> */
.L_x_237:
[----:B------:R-:W-:Y:S05]  /*6ae0*/  BSYNC B1 ;  /* 0x0000000000017941 */ /* 0x000fea0003800000 */
.L_x_236:
        /* <DEDUP_REMOVED lines=10> */
.L_x_239:
[----:B------:R-:W-:Y:S05]  /*6b90*/  BSYNC B1 ;  /* 0x0000000000017941 */ /* 0x000fea0003800000 */
.L_x_238:
        /* <DEDUP_REMOVED lines=10> */
.L_x_241:
[----:B------:R-:W-:Y:S05]  /*6c40*/  BSYNC B1 ;  /* 0x0000000000017941 */ /* 0x000fea0003800000 */
.L_x_240:
        /* <DEDUP_REMOVED lines=9> */
.L_x_243:
[----:B------:R-:W-:Y:S05]  /*6ce0*/  BSYNC B1 ;  /* 0x0000000000017941 */ /* 0x000fea0003800000 */
.L_x_242:
        /* <DEDUP_REMOVED lines=9> */
.L_x_245:
[----:B------:R-:W-:Y:S05]  /*6d80*/  BSYNC B1 ;  /* 0x0000000000017941 */ /* 0x000fea0003800000 */
.L_x_244:
        /* <DEDUP_REMOVED lines=10> */
.L_x_247:
[----:B------:R-:W-:Y:S05]  /*6e30*/  BSYNC B1 ;  /* 0x0000000000017941 */ /* 0x000fea0003800000 */
.L_x_246:
        /* <DEDUP_REMOVED lines=10> */
.L_x_249:
[----:B------:R-:W-:Y:S05]  /*6ee0*/  BSYNC B1 ;  /* 0x0000000000017941 */ /* 0x000fea0003800000 */
.L_x_248:
        /* <DEDUP_REMOVED lines=9> */
.L_x_251:
[----:B------:R-:W-:Y:S05]  /*6f80*/  BSYNC B1 ;  /* 0x0000000000017941 */ /* 0x000fea0003800000 */
.L_x_250:
        /* <DEDUP_REMOVED lines=9> */
.L_x_253:
[----:B------:R-:W-:Y:S05]  /*7020*/  BSYNC B1 ;  /* 0x0000000000017941 */ /* 0x000fea0003800000 */
.L_x_252:
        /* <DEDUP_REMOVED lines=10> */
.L_x_255:
[----:B------:R-:W-:Y:S05]  /*70d0*/  BSYNC B1 ;  /* 0x0000000000017941 */ /* 0x000fea0003800000 */
.L_x_254:
        /* <DEDUP_REMOVED lines=10> */
.L_x_257:
[----:B------:R-:W-:Y:S05]  /*7180*/  BSYNC B1 ;  /* 0x0000000000017941 */ /* 0x000fea0003800000 */
.L_x_256:
        /* <DEDUP_REMOVED lines=9> */
.L_x_259:
[----:B------:R-:W-:Y:S05]  /*7220*/  BSYNC B1 ;  /* 0x0000000000017941 */ /* 0x000fea0003800000 */
.L_x_258:
        /* <DEDUP_REMOVED lines=9> */
.L_x_261:
[----:B------:R-:W-:Y:S05]  /*72c0*/  BSYNC B1 ;  /* 0x0000000000017941 */ /* 0x000fea0003800000 */
.L_x_260:
        /* <DEDUP_REMOVED lines=10> */
.L_x_263:
[----:B------:R-:W-:Y:S05]  /*7370*/  BSYNC B1 ;  /* 0x0000000000017941 */ /* 0x000fea0003800000 */
.L_x_262:
        /* <DEDUP_REMOVED lines=10> */
.L_x_265:
[----:B------:R-:W-:Y:S05]  /*7420*/  BSYNC B1 ;  /* 0x0000000000017941 */ /* 0x000fea0003800000 */
.L_x_264:
        /* <DEDUP_REMOVED lines=9> */
.L_x_267:
[----:B------:R-:W-:Y:S05]  /*74c0*/  BSYNC B1 ;  /* 0x0000000000017941 */ /* 0x000fea0003800000 */
.L_x_266:
        /* <DEDUP_REMOVED lines=9> */
.L_x_269:
[----:B------:R-:W-:Y:S05]  /*7560*/  BSYNC B1 ;  /* 0x0000000000017941 */ /* 0x000fea0003800000 */
.L_x_268:
        /* <DEDUP_REMOVED lines=10> */
.L_x_271:
[----:B------:R-:W-:Y:S05]  /*7610*/  BSYNC B1 ;  /* 0x0000000000017941 */ /* 0x000fea0003800000 */
.L_x_270:
        /* <DEDUP_REMOVED lines=10> */
.L_x_273:
[----:B------:R-:W-:Y:S05]  /*76c0*/  BSYNC B1 ;  /* 0x0000000000017941 */ /* 0x000fea0003800000 */
.L_x_272:
        /* <DEDUP_REMOVED lines=9> */
.L_x_275:
[----:B------:R-:W-:Y:S05]  /*7760*/  BSYNC B1 ;  /* 0x0000000000017941 */ /* 0x000fea0003800000 */
.L_x_274:
        /* <DEDUP_REMOVED lines=9> */
.L_x_277:
[----:B------:R-:W-:Y:S05]  /*7800*/  BSYNC B1 ;  /* 0x0000000000017941 */ /* 0x000fea0003800000 */
.L_x_276:
        /* <DEDUP_REMOVED lines=10> */
.L_x_279:
[----:B------:R-:W-:Y:S05]  /*78b0*/  BSYNC B1 ;  /* 0x0000000000017941 */ /* 0x000fea0003800000 */
.L_x_278:
        /* <DEDUP_REMOVED lines=10> */
.L_x_281:
[----:B------:R-:W-:Y:S05]  /*7960*/  BSYNC B1 ;  /* 0x0000000000017941 */ /* 0x000fea0003800000 */
.L_x_280:
[----:B01---5:R-:W-:Y:S01]  /*7970*/  LOP3.LUT R6, R152, 0xffffe000, RZ, 0xc0, !PT ;  /* 0xffffe00098067812 */ /* 0x023fe200078ec0ff */
        /* <DEDUP_REMOVED lines=8> */
.L_x_283:
[----:B------:R-:W-:Y:S05]  /*7a00*/  BSYNC B1 ;  /* 0x0000000000017941 */ /* 0x000fea0003800000 */
.L_x_282:
[----:B0-2--5:R-:W-:Y:S01]  /*7a10*/  LOP3.LUT R4, R152, 0xffffe000, RZ, 0xc0, !PT ;  /* 0xffffe00098047812 */ /* 0x025fe200078ec0ff */
[----:B------:R-:W-:Y:S01]  /*7a20*/  @P1 IMAD.MOV.U32 R5, RZ, RZ, R11 ;  /* 0x000000ffff051224 */ /* 0x000fe200078e000b */
[----:B------:R-:W-:Y:S01]  /*7a30*/  ISETP.GT.AND P0, PT, R0, 0x8, P0 ;  /* 0x000000080000780c */ /* 0x000fe20000704270 */
[----:B------:R-:W-:Y:S02]  /*7a40*/  BSSY B1, `(.L_x_284) ;  /* 0x0000008000017945 */ /* 0x000fe40003800000 */
[----:B------:R-:W-:Y:S01]  /*7a50*/  FMUL R3, R4, R155 ;  /* 0x0000009b04037220 */ /* 0x000fe20000400000 */
[----:B------:R-:W-:-:S03]  /*7a60*/  @P1 IMAD.MOV.U32 R4, RZ, RZ, R10 ;  /* 0x000000ffff041224 */ /* 0x000fc600078e000a */
[----:B------:R-:W-:-:S05]  /*7a70*/  FFMA R3, R150, R154, R3 ;  /* 0x0000009a96037223 */ /* 0x000fca0000000003 */
[----:B------:R-:W-:-:S05]  /*7a80*/  F2FP.TF32.F32.PACK_B R3, R3 ;  /* 0x00000003ff03723e */ /* 0x000fca00024050ff */
[----:B------:R0:W-:Y:S01]  /*7a90*/  @P1 STG.E desc[UR36][R4.64+0x3e0], R3 ;  /* 0x0003e00304001986 */ /* 0x0001e2000c101924 */
[----:B------:R-:W-:Y:S05]  /*7aa0*/  @!P0 BRA `(.L_x_285) ;  /* 0x0000000000048947 */ /* 0x000fea0003800000 */
[----:B------:R2:W5:Y:S02]  /*7ab0*/  LDG.E.LTC128B R152, desc[UR36][R8.64+0x3e4] ;  /* 0x0003e42408987981 */ /* 0x000564000c1e1920 */
.L_x_285:
[----:B------:R-:W-:Y:S05]  /*7ac0*/  BSYNC B1 ;  /* 0x0000000000017941 */ /* 0x000fea0003800000 */
.L_x_284:
[----:B------:R-:W-:Y:S05]  /*7ad0*/  @!P0 BRA `(.L_x_286) ;  /* 0x0000002400308947 */ /* 0x000fea0003800000 */
[----:B-----5:R-:W-:-:S05]  /*7ae0*/  LOP3.LUT R152, R152, 0xffffe000, RZ, 0xc0, !PT ;  /* 0xffffe00098987812 */ /* 0x020fca00078ec0ff */
[----:B------:R-:W-:-:S04]  /*7af0*/  FMUL R152, R152, R155 ;  /* 0x0000009b98987220 */ /* 0x000fc80000400000 */
[----:B------:R-:W-:-:S05]  /*7b00*/  FFMA R151, R151, R154, R152 ;  /* 0x0000009a97977223 */ /* 0x000fca0000000098 */
[----:B------:R-:W-:-:S05]  /*7b10*/  F2FP.TF32.F32.PACK_B R151, R151 ;  /* 0x00000097ff97723e */ /* 0x000fca00024050ff */
[----:B------:R0:W-:Y:S01]  /*7b20*/  STG.E desc[UR36][R10.64+0x3e4], R151 ;  /* 0x0003e4970a007986 */ /* 0x0001e2000c101924 */
[----:B------:R-:W-:Y:S05]  /*7b30*/  BRA `(.L_x_286) ;  /* 0x0000002400187947 */ /* 0x000fea0003800000 */
.L_x_33:
[----:B------:R-:W-:Y:S01]  /*7b40*/  ISETP.GT.AND P3, PT, R3, 0x1, PT ;  /* 0x000000010300780c */ /* 0x000fe20003f64270 */
[----:B------:R-:W-:Y:S01]  /*7b50*/  ULDC.64 UR4, c[0x0][0x5c0] ;  /* 0x0001700000047ab9 */ /* 0x000fe20000000a00 */
[-C--:B------:R-:W-:Y:S01]  /*7b60*/  FMUL R9, R24, R154.reuse ;  /* 0x0000009a18097220 */ /* 0x080fe20000400000 */
[----:B------:R-:W-:Y:S01]  /*7b70*/  LEA R4, P1, R162, UR4, 0x2 ;  /* 0x00000004a2047c11 */ /* 0x000fe2000f8210ff */
[-C--:B------:R-:W-:Y:S01]  /*7b80*/  FMUL R25, R25, R154.reuse ;  /* 0x0000009a19197220 */ /* 0x080fe20000400000 */
[----:B------:R-:W-:Y:S01]  /*7b90*/  ISETP.GT.AND P0, PT, R0, RZ, P3 ;  /* 0x000000ff0000720c */ /* 0x000fe20001f04270 */
[-C--:B------:R-:W-:Y:S01]  /*7ba0*/  FMUL R13, R26, R154.reuse ;  /* 0x0000009a1a0d7220 */ /* 0x080fe20000400000 */
[----:B------:R-:W-:Y:S01]  /*7bb0*/  ISETP.GT.AND P2, PT, R0, 0x8, P2 ;  /* 0x000000080000780c */ /* 0x000fe20001744270 */
[-C--:B------:R-:W-:Y:S01]  /*7bc0*/  FMUL R27, R27, R154.reuse ;  /* 0x0000009a1b1b7220 */ /* 0x080fe20000400000 */
[----:B------:R-:W-:Y:S01]  /*7bd0*/  LEA.HI.X R5, R162, UR5, R173, 0x2, P1 ;  /* 0x00000005a2057c11 */ /* 0x000fe200088f14ad */
[-C--:B------:R-:W-:Y:S01]  /*7be0*/  FMUL R29, R29, R154.reuse ;  /* 0x0000009a1d1d7220 */ /* 0x080fe20000400000 */
[----:B------:R-:W-:Y:S01]  /*7bf0*/  F2FP.TF32.F32.PACK_B R9, R9 ;  /* 0x00000009ff09723e */ /* 0x000fe200024050ff */
[-C--:B------:R-:W-:Y:S01]  /*7c00*/  FMUL R31, R31, R154.reuse ;  /* 0x0000009a1f1f7220 */ /* 0x080fe20000400000 */
[C---:B------:R-:W-:Y:S01]  /*7c10*/  SHF.L.U64.HI R11, R10.reuse, 0x5, R11 ;  /* 0x000000050a0b7819 */ /* 0x040fe2000001020b */
[----:B------:R-:W-:Y:S01]  /*7c20*/  FMUL R33, R33, R154 ;  /* 0x0000009a21217220 */ /* 0x000fe20000400000 */
[----:B------:R-:W-:Y:S01]  /*7c30*/  LEA R6, P1, R10, R4, 0x5 ;  /* 0x000000040a067211 */ /* 0x000fe200078228ff */
[----:B------:R0:W-:Y:S01]  /*7c40*/  @P4 STG.E desc[UR36][R4.64], R9 ;  /* 0x0000000904004986 */ /* 0x0001e2000c101924 */
[----:B------:R-:W-:Y:S01]  /*7c50*/  F2FP.TF32.F32.PACK_B R25, R25 ;  /* 0x00000019ff19723e */ /* 0x000fe200024050ff */
[-C--:B------:R-:W-:Y:S01]  /*7c60*/  FMUL R35, R35, R154.reuse ;  /* 0x0000009a23237220 */ /* 0x080fe20000400000 */
[----:B------:R-:W-:Y:S01]  /*7c70*/  F2FP.TF32.F32.PACK_B R13, R13 ;  /* 0x0000000dff0d723e */ /* 0x000fe200024050ff */
[----:B------:R-:W-:Y:S01]  /*7c80*/  IMAD.X R7, R11, 0x1, R5, P1 ;  /* 0x000000010b077824 */ /* 0x000fe200008e0605 */
[C---:B------:R-:W-:Y:S01]  /*7c90*/  ISETP.GT.AND P4, PT, R3.reuse, 0x8, PT ;  /* 0x000000080300780c */ /* 0x040fe20003f84270 */
[----:B------:R-:W-:Y:S01]  /*7ca0*/  @P0 STG.E desc[UR36][R4.64+0x4], R25 ;  /* 0x0000041904000986 */ /* 0x000fe2000c101924 */
[----:B------:R-:W-:Y:S01]  /*7cb0*/  ISETP.GT.AND P0, PT, R3, 0x9, PT ;  /* 0x000000090300780c */ /* 0x000fe20003f04270 */
[-C--:B------:R-:W-:Y:S01]  /*7cc0*/  FMUL R11, R30, R154.reuse ;  /* 0x0000009a1e0b7220 */ /* 0x080fe20000400000 */
[C---:B------:R-:W-:Y:S01]  /*7cd0*/  ISETP.GT.AND P3, PT, R0.reuse, 0x8, P3 ;  /* 0x000000080000780c */ /* 0x040fe20001f64270 */
[----:B------:R1:W-:Y:S01]  /*7ce0*/  @P2 STG.E desc[UR36][R6.64], R13 ;  /* 0x0000000d06002986 */ /* 0x0003e2000c101924 */
[----:B------:R-:W-:Y:S01]  /*7cf0*/  ISETP.GT.AND P1, PT, R0, RZ, P4 ;  /* 0x000000ff0000720c */ /* 0x000fe20002724270 */
[-C--:B0-----:R-:W-:Y:S01]  /*7d00*/  FMUL R9, R28, R154.reuse ;  /* 0x0000009a1c097220 */ /* 0x081fe20000400000 */
[C---:B------:R-:W-:Y:S01]  /*7d10*/  ISETP.GT.AND P2, PT, R0.reuse, RZ, P0 ;  /* 0x000000ff0000720c */ /* 0x040fe20000744270 */
[-C--:B------:R-:W-:Y:S01]  /*7d20*/  FMUL R37, R37, R154.reuse ;  /* 0x0000009a25257220 */ /* 0x080fe20000400000 */
[----:B------:R-:W-:Y:S01]  /*7d30*/  ISETP.GT.AND P4, PT, R0, 0x8, P4 ;  /* 0x000000080000780c */ /* 0x000fe20002784270 */
[-C--:B------:R-:W-:Y:S01]  /*7d40*/  FMUL R39, R39, R154.reuse ;  /* 0x0000009a27277220 */ /* 0x080fe20000400000 */
[----:B------:R-:W-:Y:S01]  /*7d50*/  F2FP.TF32.F32.PACK_B R27, R27 ;  /* 0x0000001bff1b723e */ /* 0x000fe200024050ff */
[-C--:B------:R-:W-:Y:S01]  /*7d60*/  FMUL R41, R41, R154.reuse ;  /* 0x0000009a29297220 */ /* 0x080fe20000400000 */
[----:B------:R-:W-:Y:S01]  /*7d70*/  F2FP.TF32.F32.PACK_B R9, R9 ;  /* 0x00000009ff09723e */ /* 0x000fe200024050ff */
[-C--:B------:R-:W-:Y:S01]  /*7d80*/  FMUL R43, R43, R154.reuse ;  /* 0x0000009a2b2b7220 */ /* 0x080fe20000400000 */
[----:B------:R-:W-:Y:S01]  /*7d90*/  F2FP.TF32.F32.PACK_B R29, R29 ;  /* 0x0000001dff1d723e */ /* 0x000fe200024050ff */
[----:B------:R-:W-:Y:S01]  /*7da0*/  @P3 STG.E desc[UR36][R6.64+0x4], R27 ;  /* 0x0000041b06003986 */ /* 0x000fe2000c101924 */
[----:B------:R-:W-:Y:S01]  /*7db0*/  F2FP.TF32.F32.PACK_B R11, R11 ;  /* 0x0000000bff0b723e */ /* 0x000fe200024050ff */
[-C--:B-1----:R-:W-:Y:S01]  /*7dc0*/  FMUL R13, R34, R154.reuse ;  /* 0x0000009a220d7220 */ /* 0x082fe20000400000 */
[----:B------:R-:W-:Y:S01]  /*7dd0*/  ISETP.GT.AND P3, PT, R3, 0x11, PT ;  /* 0x000000110300780c */ /* 0x000fe20003f64270 */
[----:B------:R0:W-:Y:S01]  /*7de0*/  @P1 STG.E desc[UR36][R4.64+0x20], R9 ;  /* 0x0000200904001986 */ /* 0x0001e2000c101924 */
[C---:B------:R-:W-:Y:S01]  /*7df0*/  ISETP.GT.AND P0, PT, R0.reuse, 0x8, P0 ;  /* 0x000000080000780c */ /* 0x040fe20000704270 */
[-C--:B------:R-:W-:Y:S01]  /*7e00*/  FMUL R45, R45, R154.reuse ;  /* 0x0000009a2d2d7220 */ /* 0x080fe20000400000 */
[----:B------:R-:W-:Y:S01]  /*7e10*/  F2FP.TF32.F32.PACK_B R31, R31 ;  /* 0x0000001fff1f723e */ /* 0x000fe200024050ff */
[----:B------:R-:W-:Y:S01]  /*7e20*/  @P2 STG.E desc[UR36][R4.64+0x24], R29 ;  /* 0x0000241d04002986 */ /* 0x000fe2000c101924 */
[----:B------:R-:W-:Y:S01]  /*7e30*/  ISETP.GT.AND P2, PT, R3, 0x10, PT ;  /* 0x000000100300780c */ /* 0x000fe20003f44270 */
[-C--:B------:R-:W-:Y:S01]  /*7e40*/  FMUL R47, R47, R154.reuse ;  /* 0x0000009a2f2f7220 */ /* 0x080fe20000400000 */
[----:B------:R-:W-:Y:S01]  /*7e50*/  F2FP.TF32.F32.PACK_B R33, R33 ;  /* 0x00000021ff21723e */ /* 0x000fe200024050ff */
[----:B------:R1:W-:Y:S01]  /*7e60*/  @P4 STG.E desc[UR36][R6.64+0x20], R11 ;  /* 0x0000200b06004986 */ /* 0x0003e2000c101924 */
[C---:B------:R-:W-:Y:S01]  /*7e70*/  ISETP.GT.AND P1, PT, R0.reuse, RZ, P2 ;  /* 0x000000ff0000720c */ /* 0x040fe20001724270 */
[-C--:B------:R-:W-:Y:S01]  /*7e80*/  FMUL R49, R49, R154.reuse ;  /* 0x0000009a31317220 */ /* 0x080fe20000400000 */
[----:B------:R-:W-:Y:S01]  /*7e90*/  ISETP.GT.AND P4, PT, R0, RZ, P3 ;  /* 0x000000ff0000720c */ /* 0x000fe20001f84270 */
[-C--:B0-----:R-:W-:Y:S01]  /*7ea0*/  FMUL R9, R32, R154.reuse ;  /* 0x0000009a20097220 */ /* 0x081fe20000400000 */
[----:B------:R-:W-:Y:S01]  /*7eb0*/  ISETP.GT.AND P2, PT, R0, 0x8, P2 ;  /* 0x000000080000780c */ /* 0x000fe20001744270 */
[----:B------:R-:W-:Y:S01]  /*7ec0*/  @P0 STG.E desc[UR36][R6.64+0x24], R31 ;  /* 0x0000241f06000986 */ /* 0x000fe2000c101924 */
[----:B------:R-:W-:Y:S01]  /*7ed0*/  F2FP.TF32.F32.PACK_B R13, R13 ;  /* 0x0000000dff0d723e */ /* 0x000fe200024050ff */
[-C--:B------:R-:W-:Y:S01]  /*7ee0*/  FMUL R51, R51, R154.reuse ;  /* 0x0000009a33337220 */ /* 0x080fe20000400000 */
[----:B------:R-:W-:Y:S01]  /*7ef0*/  F2FP.TF32.F32.PACK_B R9, R9 ;  /* 0x00000009ff09723e */ /* 0x000fe200024050ff */
[-C--:B------:R-:W-:Y:S01]  /*7f00*/  FMUL R53, R53, R154.reuse ;  /* 0x0000009a35357220 */ /* 0x080fe20000400000 */
[----:B------:R-:W-:Y:S01]  /*7f10*/  ISETP.GT.AND P0, PT, R3, 0x19, PT ;  /* 0x000000190300780c */ /* 0x000fe20003f04270 */
[-C--:B-1----:R-:W-:Y:S01]  /*7f20*/  FMUL R11, R38, R154.reuse ;  /* 0x0000009a260b7220 */ /* 0x082fe20000400000 */
[C---:B------:R-:W-:Y:S01]  /*7f30*/  ISETP.GT.AND P3, PT, R0.reuse, 0x8, P3 ;  /* 0x000000080000780c */ /* 0x040fe20001f64270 */
[----:B------:R0:W-:Y:S01]  /*7f40*/  @P1 STG.E desc[UR36][R4.64+0x40], R9 ;  /* 0x0000400904001986 */ /* 0x0001e2000c101924 */
[----:B------:R-:W-:Y:S01]  /*7f50*/  F2FP.TF32.F32.PACK_B R35, R35 ;  /* 0x00000023ff23723e */ /* 0x000fe200024050ff */
        /* <DEDUP_REMOVED lines=11> */
[C---:B------:R-:W-:Y:S01]  /*8010*/  ISETP.GT.AND P4, PT, R0.reuse, 0x8, P4 ;  /* 0x000000080000780c */ /* 0x040fe20002784270 */
[----:B------:R-:W-:Y:S01]  /*8020*/  @P3 STG.E desc[UR36][R6.64+0x44], R35 ;  /* 0x0000442306003986 */ /* 0x000fe2000c101924 */
[----:B------:R-:W-:Y:S01]  /*8030*/  ISETP.GT.AND P3, PT, R3, 0x21, PT ;  /* 0x000000210300780c */ /* 0x000fe20003f64270 */
[-C--:B------:R-:W-:Y:S01]  /*8040*/  FMUL R61, R61, R154.reuse ;  /* 0x0000009a3d3d7220 */ /* 0x080fe20000400000 */
[----:B------:R-:W-:Y:S01]  /*8050*/  F2FP.TF32.F32.PACK_B R9, R9 ;  /* 0x00000009ff09723e */ /* 0x000fe200024050ff */
[-C--:B------:R-:W-:Y:S01]  /*8060*/  FMUL R63, R63, R154.reuse ;  /* 0x0000009a3f3f7220 */ /* 0x080fe20000400000 */
[----:B------:R-:W-:Y:S01]  /*8070*/  ISETP.GT.AND P0, PT, R0, 0x8, P0 ;  /* 0x000000080000780c */ /* 0x000fe20000704270 */
[-C--:B-1----:R-:W-:Y:S01]  /*8080*/  FMUL R13, R42, R154.reuse ;  /* 0x0000009a2a0d7220 */ /* 0x082fe20000400000 */
[----:B------:R-:W-:Y:S01]  /*8090*/  F2FP.TF32.F32.PACK_B R39, R39 ;  /* 0x00000027ff27723e */ /* 0x000fe200024050ff */
        /* <DEDUP_REMOVED lines=147> */
[----:B------:R-:W-:Y:S01]  /*89d0*/  ISETP.GT.AND P3, PT, R0, 0x8, P3 ;  /* 0x000000080000780c */ /* 0x000fe20001f64270 */
[-C--:B------:R-:W-:Y:S01]  /*89e0*/  FMUL R131, R131, R154.reuse ;  /* 0x0000009a83837220 */ /* 0x080fe20000400000 */
[----:B------:R-:W-:Y:S01]  /*89f0*/  F2FP.TF32.F32.PACK_B R9, R9 ;  /* 0x00000009ff09723e */ /* 0x000fe200024050ff */
[-C--:B------:R-:W-:Y:S01]  /*8a00*/  FMUL R133, R133, R154.reuse ;  /* 0x0000009a85857220 */ /* 0x080fe20000400000 */
[----:B------:R-:W-:Y:S01]  /*8a10*/  ISETP.GT.AND P0, PT, R3, 0x59, PT ;  /* 0x000000590300780c */ /* 0x000fe20003f04270 */
        /* <DEDUP_REMOVED lines=25> */
[C---:B------:R-:W-:Y:S01]  /*8bb0*/  ISETP.GT.AND P1, PT, R0.reuse, RZ, P3 ;  /* 0x000000ff0000720c */ /* 0x040fe20001f24270 */
[-C--:B------:R-:W-:Y:S01]  /*8bc0*/  FMUL R145, R145, R154.reuse ;  /* 0x0000009a91917220 */ /* 0x080fe20000400000 */
[C---:B------:R-:W-:Y:S01]  /*8bd0*/  ISETP.GT.AND P3, PT, R0.reuse, 0x8, P3 ;  /* 0x000000080000780c */ /* 0x040fe20001f64270 */
[----:B------:R-:W-:Y:S01]  /*8be0*/  @P2 STG.E desc[UR36][R4.64+0x164], R69 ;  /* 0x0001644504002986 */ /* 0x000fe2000c101924 */
[----:B------:R-:W-:Y:S01]  /*8bf0*/  ISETP.GT.AND P2, PT, R3, 0x61, PT ;  /* 0x000000610300780c */ /* 0x000fe20003f44270 */
[-C--:B------:R-:W-:Y:S01]  /*8c00*/  FMUL R147, R147, R154.reuse ;  /* 0x0000009a93937220 */ /* 0x080fe20000400000 */
[----:B------:R-:W-:Y:S01]  /*8c10*/  F2FP.TF32.F32.PACK_B R13, R13 ;  /* 0x0000000dff0d723e */ /* 0x000fe200024050ff */
[----:B------:R1:W-:Y:S01]  /*8c20*/  @P4 STG.E desc[UR36][R6.64+0x160], R11 ;  /* 0x0001600b06004986 */ /* 0x0003e2000c101924 */
[C---:B------:R-:W-:Y:S01]  /*8c30*/  ISETP.GT.AND P4, PT, R0.reuse, RZ, P2 ;  /* 0x000000ff0000720c */ /* 0x040fe20001784270 */
[-C--:B------:R-:W-:Y:S01]  /*8c40*/  FMUL R149, R149, R154.reuse ;  /* 0x0000009a95957220 */ /* 0x080fe20000400000 */
[----:B------:R-:W-:Y:S01]  /*8c50*/  ISETP.GT.AND P2, PT, R0, 0x8, P2 ;  /* 0x000000080000780c */ /* 0x000fe20001744270 */
[-C--:B0-----:R-:W-:Y:S01]  /*8c60*/  FMUL R9, R72, R154.reuse ;  /* 0x0000009a48097220 */ /* 0x081fe20000400000 */
[----:B------:R-:W-:Y:S01]  /*8c70*/  @P0 STG.E desc[UR36][R6.64+0x164], R71 ;  /* 0x0001644706000986 */ /* 0x000fe2000c101924 */
[----:B------:R-:W-:Y:S01]  /*8c80*/  ISETP.GT.AND P0, PT, R3, 0x69, PT ;  /* 0x000000690300780c */ /* 0x000fe20003f04270 */
[----:B------:R-:W-:Y:S01]  /*8c90*/  FMUL R151, R151, R154 ;  /* 0x0000009a97977220 */ /* 0x000fe20000400000 */
[----:B------:R-:W-:-:S02]  /*8ca0*/  F2FP.TF32.F32.PACK_B R89, R89 ;  /* 0x00000059ff59723e */ /* 0x000fc400024050ff */
[----:B------:R-:W-:Y:S01]  /*8cb0*/  F2FP.TF32.F32.PACK_B R9, R9 ;  /* 0x00000009ff09723e */ /* 0x000fe200024050ff */
[----:B-1----:R-:W-:Y:S01]  /*8cc0*/  FMUL R11, R78, R154 ;  /* 0x0000009a4e0b7220 */ /* 0x002fe20000400000 */
[----:B------:R-:W-:-:S03]  /*8cd0*/  F2FP.TF32.F32.PACK_B R91, R91 ;  /* 0x0000005bff5b723e */ /* 0x000fc600024050ff */
[----:B------:R0:W-:Y:S01]  /*8ce0*/  @P1 STG.E desc[UR36][R4.64+0x180], R9 ;  /* 0x0001800904001986 */ /* 0x0001e2000c101924 */
[C---:B------:R-:W-:Y:S02]  /*8cf0*/  ISETP.GT.AND P1, PT, R3.reuse, 0x68, PT ;  /* 0x000000680300780c */ /* 0x040fe40003f24270 */
[----:B------:R-:W-:Y:S01]  /*8d00*/  F2FP.TF32.F32.PACK_B R11, R11 ;  /* 0x0000000bff0b723e */ /* 0x000fe200024050ff */
[----:B------:R-:W-:Y:S01]  /*8d10*/  @P4 STG.E desc[UR36][R4.64+0x184], R73 ;  /* 0x0001844904004986 */ /* 0x000fe2000c101924 */
[C---:B------:R-:W-:Y:S02]  /*8d20*/  ISETP.GT.AND P4, PT, R0.reuse, RZ, P1 ;  /* 0x000000ff0000720c */ /* 0x040fe40000f84270 */
[C---:B------:R-:W-:Y:S01]  /*8d30*/  ISETP.GT.AND P1, PT, R0.reuse, 0x8, P1 ;  /* 0x000000080000780c */ /* 0x040fe20000f24270 */
[----:B------:R1:W-:Y:S01]  /*8d40*/  @P3 STG.E desc[UR36][R6.64+0x180], R13 ;  /* 0x0001800d06003986 */ /* 0x0003e2000c101924 */
[----:B------:R-:W-:Y:S02]  /*8d50*/  ISETP.GT.AND P3, PT, R0, RZ, P0 ;  /* 0x000000ff0000720c */ /* 0x000fe40000764270 */
[----:B------:R-:W-:Y:S01]  /*8d60*/  F2FP.TF32.F32.PACK_B R93, R93 ;  /* 0x0000005dff5d723e */ /* 0x000fe200024050ff */
[----:B0-----:R-:W-:Y:S01]  /*8d70*/  FMUL R9, R76, R154 ;  /* 0x0000009a4c097220 */ /* 0x001fe20000400000 */
[----:B------:R-:W-:Y:S01]  /*8d80*/  @P2 STG.E desc[UR36][R6.64+0x184], R75 ;  /* 0x0001844b06002986 */ /* 0x000fe2000c101924 */
[----:B------:R-:W-:-:S02]  /*8d90*/  ISETP.GT.AND P2, PT, R3, 0x70, PT ;  /* 0x000000700300780c */ /* 0x000fc40003f44270 */
[----:B------:R-:W-:Y:S02]  /*8da0*/  F2FP.TF32.F32.PACK_B R95, R95 ;  /* 0x0000005fff5f723e */ /* 0x000fe400024050ff */
[----:B------:R-:W-:Y:S01]  /*8db0*/  F2FP.TF32.F32.PACK_B R9, R9 ;  /* 0x00000009ff09723e */ /* 0x000fe200024050ff */
[----:B-1----:R-:W-:Y:S01]  /*8dc0*/  FMUL R13, R82, R154 ;  /* 0x0000009a520d7220 */ /* 0x002fe20000400000 */
[----:B------:R-:W-:-:S03]  /*8dd0*/  F2FP.TF32.F32.PACK_B R97, R97 ;  /* 0x00000061ff61723e */ /* 0x000fc600024050ff */
[----:B------:R0:W-:Y:S01]  /*8de0*/  @P4 STG.E desc[UR36][R4.64+0x1a0], R9 ;  /* 0x0001a00904004986 */ /* 0x0001e2000c101924 */
[C---:B------:R-:W-:Y:S02]  /*8df0*/  ISETP.GT.AND P4, PT, R0.reuse, RZ, P2 ;  /* 0x000000ff0000720c */ /* 0x040fe40001784270 */
[C---:B------:R-:W-:Y:S01]  /*8e00*/  ISETP.GT.AND P2, PT, R0.reuse, 0x8, P2 ;  /* 0x000000080000780c */ /* 0x040fe20001744270 */
[----:B------:R-:W-:Y:S01]  /*8e10*/  @P3 STG.E desc[UR36][R4.64+0x1a4], R77 ;  /* 0x0001a44d04003986 */ /* 0x000fe2000c101924 */
[C---:B------:R-:W-:Y:S02]  /*8e20*/  ISETP.GT.AND P3, PT, R0.reuse, 0x8, P0 ;  /* 0x000000080000780c */ /* 0x040fe40000764270 */
[----:B------:R-:W-:Y:S01]  /*8e30*/  ISETP.GT.AND P0, PT, R3, 0x71, PT ;  /* 0x000000710300780c */ /* 0x000fe20003f04270 */
[----:B------:R1:W-:Y:S01]  /*8e40*/  @P1 STG.E desc[UR36][R6.64+0x1a0], R11 ;  /* 0x0001a00b06001986 */ /* 0x0003e2000c101924 */
[----:B------:R-:W-:Y:S02]  /*8e50*/  F2FP.TF32.F32.PACK_B R13, R13 ;  /* 0x0000000dff0d723e */ /* 0x000fe400024050ff */
[----:B------:R-:W-:Y:S01]  /*8e60*/  ISETP.GT.AND P1, PT, R0, RZ, P0 ;  /* 0x000000ff0000720c */ /* 0x000fe20000724270 */
[----:B0-----:R-:W-:Y:S01]  /*8e70*/  FMUL R9, R80, R154 ;  /* 0x0000009a50097220 */ /* 0x001fe20000400000 */
[----:B------:R-:W-:-:S02]  /*8e80*/  F2FP.TF32.F32.PACK_B R99, R99 ;  /* 0x00000063ff63723e */ /* 0x000fc400024050ff */
[----:B------:R-:W-:Y:S02]  /*8e90*/  F2FP.TF32.F32.PACK_B R101, R101 ;  /* 0x00000065ff65723e */ /* 0x000fe400024050ff */
[----:B------:R-:W-:Y:S01]  /*8ea0*/  F2FP.TF32.F32.PACK_B R9, R9 ;  /* 0x00000009ff09723e */ /* 0x000fe200024050ff */
[----:B------:R-:W-:Y:S01]  /*8eb0*/  @P3 STG.E desc[UR36][R6.64+0x1a4], R79 ;  /* 0x0001a44f06003986 */ /* 0x000fe2000c101924 */
[----:B------:R-:W-:Y:S01]  /*8ec0*/  ISETP.GT.AND P3, PT, R0, 0x8, P0 ;  /* 0x000000080000780c */ /* 0x000fe20000764270 */
[----:B-1----:R-:W-:Y:S01]  /*8ed0*/  FMUL R11, R86, R154 ;  /* 0x0000009a560b7220 */ /* 0x002fe20000400000 */
[C---:B------:R-:W-:Y:S01]  /*8ee0*/  ISETP.GT.AND P0, PT, R3.reuse, 0x79, PT ;  /* 0x000000790300780c */ /* 0x040fe20003f04270 */
[----:B------:R0:W-:Y:S01]  /*8ef0*/  @P4 STG.E desc[UR36][R4.64+0x1c0], R9 ;  /* 0x0001c00904004986 */ /* 0x0001e2000c101924 */
[----:B------:R-:W-:Y:S02]  /*8f00*/  F2FP.TF32.F32.PACK_B R103, R103 ;  /* 0x00000067ff67723e */ /* 0x000fe400024050ff */
[----:B------:R-:W-:Y:S01]  /*8f10*/  F2FP.TF32.F32.PACK_B R11, R11 ;  /* 0x0000000bff0b723e */ /* 0x000fe200024050ff */
[----:B------:R-:W-:Y:S01]  /*8f20*/  @P1 STG.E desc[UR36][R4.64+0x1c4], R81 ;  /* 0x0001c45104001986 */ /* 0x000fe2000c101924 */
[----:B------:R-:W-:-:S02]  /*8f30*/  ISETP.GT.AND P1, PT, R3, 0x78, PT ;  /* 0x000000780300780c */ /* 0x000fc40003f24270 */
[----:B------:R-:W-:Y:S01]  /*8f40*/  F2FP.TF32.F32.PACK_B R105, R105 ;  /* 0x00000069ff69723e */ /* 0x000fe200024050ff */
[----:B------:R1:W-:Y:S01]  /*8f50*/  @P2 STG.E desc[UR36][R6.64+0x1c0], R13 ;  /* 0x0001c00d06002986 */ /* 0x0003e2000c101924 */
[C---:B------:R-:W-:Y:S02]  /*8f60*/  ISETP.GT.AND P4, PT, R0.reuse, RZ, P1 ;  /* 0x000000ff0000720c */ /* 0x040fe40000f84270 */
[----:B------:R-:W-:Y:S01]  /*8f70*/  ISETP.GT.AND P2, PT, R0, RZ, P0 ;  /* 0x000000ff0000720c */ /* 0x000fe20000744270 */
[----:B0-----:R-:W-:Y:S01]  /*8f80*/  FMUL R9, R84, R154 ;  /* 0x0000009a54097220 */ /* 0x001fe20000400000 */
[C---:B------:R-:W-:Y:S01]  /*8f90*/  ISETP.GT.AND P1, PT, R0.reuse, 0x8, P1 ;  /* 0x000000080000780c */ /* 0x040fe20000f24270 */
[----:B------:R-:W-:Y:S01]  /*8fa0*/  @P3 STG.E desc[UR36][R6.64+0x1c4], R83 ;  /* 0x0001c45306003986 */ /* 0x000fe2000c101924 */
[----:B------:R-:W-:Y:S02]  /*8fb0*/  ISETP.GT.AND P3, PT, R0, 0x8, P0 ;  /* 0x000000080000780c */ /* 0x000fe40000764270 */
[----:B------:R-:W-:-:S02]  /*8fc0*/  F2FP.TF32.F32.PACK_B R9, R9 ;  /* 0x00000009ff09723e */ /* 0x000fc400024050ff */
[C---:B------:R-:W-:Y:S01]  /*8fd0*/  ISETP.GT.AND P0, PT, R3.reuse, 0x81, PT ;  /* 0x000000810300780c */ /* 0x040fe20003f04270 */
[----:B-1----:R-:W-:Y:S01]  /*8fe0*/  FMUL R13, R90, R154 ;  /* 0x0000009a5a0d7220 */ /* 0x002fe20000400000 */
[----:B------:R-:W-:Y:S01]  /*8ff0*/  F2FP.TF32.F32.PACK_B R107, R107 ;  /* 0x0000006bff6b723e */ /* 0x000fe200024050ff */
[----:B------:R0:W-:Y:S01]  /*9000*/  @P4 STG.E desc[UR36][R4.64+0x1e0], R9 ;  /* 0x0001e00904004986 */ /* 0x0001e2000c101924 */
[----:B------:R-:W-:Y:S02]  /*9010*/  F2FP.TF32.F32.PACK_B R109, R109 ;  /* 0x0000006dff6d723e */ /* 0x000fe400024050ff */
[----:B------:R-:W-:Y:S01]  /*9020*/  F2FP.TF32.F32.PACK_B R13, R13 ;  /* 0x0000000dff0d723e */ /* 0x000fe200024050ff */
[----:B------:R-:W-:Y:S01]  /*9030*/  @P2 STG.E desc[UR36][R4.64+0x1e4], R85 ;  /* 0x0001e45504002986 */ /* 0x000fe2000c101924 */
[----:B------:R-:W-:Y:S02]  /*9040*/  ISETP.GT.AND P2, PT, R3, 0x80, PT ;  /* 0x000000800300780c */ /* 0x000fe40003f44270 */
[----:B------:R-:W-:Y:S01]  /*9050*/  F2FP.TF32.F32.PACK_B R111, R111 ;  /* 0x0000006fff6f723e */ /* 0x000fe200024050ff */
[----:B------:R1:W-:Y:S01]  /*9060*/  @P1 STG.E desc[UR36][R6.64+0x1e0], R11 ;  /* 0x0001e00b06001986 */ /* 0x0003e2000c101924 */
[----:B------:R-:W-:-:S02]  /*9070*/  ISETP.GT.AND P4, PT, R0, RZ, P2 ;  /* 0x000000ff0000720c */ /* 0x000fc40001784270 */
[----:B------:R-:W-:Y:S01]  /*9080*/  ISETP.GT.AND P1, PT, R0, RZ, P0 ;  /* 0x000000ff0000720c */ /* 0x000fe20000724270 */
[-C--:B0-----:R-:W-:Y:S01]  /*9090*/  FMUL R9, R88, R154.reuse ;  /* 0x0000009a58097220 */ /* 0x081fe20000400000 */
[C---:B------:R-:W-:Y:S01]  /*90a0*/  ISETP.GT.AND P2, PT, R0.reuse, 0x8, P2 ;  /* 0x000000080000780c */ /* 0x040fe20001744270 */
[----:B------:R-:W-:Y:S01]  /*90b0*/  @P3 STG.E desc[UR36][R6.64+0x1e4], R87 ;  /* 0x0001e45706003986 */ /* 0x000fe2000c101924 */
[----:B------:R-:W-:Y:S02]  /*90c0*/  ISETP.GT.AND P3, PT, R0, 0x8, P0 ;  /* 0x000000080000780c */ /* 0x000fe40000764270 */
[----:B------:R-:W-:Y:S02]  /*90d0*/  F2FP.TF32.F32.PACK_B R9, R9 ;  /* 0x00000009ff09723e */ /* 0x000fe400024050ff */
[----:B------:R-:W-:Y:S01]  /*90e0*/  ISETP.GT.AND P0, PT, R3, 0x89, PT ;  /* 0x000000890300780c */ /* 0x000fe20003f04270 */
[----:B-1----:R-:W-:Y:S01]  /*90f0*/  FMUL R11, R94, R154 ;  /* 0x0000009a5e0b7220 */ /* 0x002fe20000400000 */
[----:B------:R-:W-:Y:S01]  /*9100*/  F2FP.TF32.F32.PACK_B R113, R113 ;  /* 0x00000071ff71723e */ /* 0x000fe200024050ff */
[----:B------:R0:W-:Y:S01]  /*9110*/  @P4 STG.E desc[UR36][R4.64+0x200], R9 ;  /* 0x0002000904004986 */ /* 0x0001e2000c101924 */
[----:B------:R-:W-:-:S02]  /*9120*/  F2FP.TF32.F32.PACK_B R115, R115 ;  /* 0x00000073ff73723e */ /* 0x000fc400024050ff */
[----:B------:R-:W-:Y:S01]  /*9130*/  F2FP.TF32.F32.PACK_B R11, R11 ;  /* 0x0000000bff0b723e */ /* 0x000fe200024050ff */
[----:B------:R-:W-:Y:S01]  /*9140*/  @P1 STG.E desc[UR36][R4.64+0x204], R89 ;  /* 0x0002045904001986 */ /* 0x000fe2000c101924 */
[----:B------:R-:W-:Y:S02]  /*9150*/  ISETP.GT.AND P1, PT, R3, 0x88, PT ;  /* 0x000000880300780c */ /* 0x000fe40003f24270 */
[----:B------:R-:W-:Y:S01]  /*9160*/  F2FP.TF32.F32.PACK_B R117, R117 ;  /* 0x00000075ff75723e */ /* 0x000fe200024050ff */
[----:B------:R1:W-:Y:S01]  /*9170*/  @P2 STG.E desc[UR36][R6.64+0x200], R13 ;  /* 0x0002000d06002986 */ /* 0x0003e2000c101924 */
[C---:B------:R-:W-:Y:S02]  /*9180*/  ISETP.GT.AND P4, PT, R0.reuse, RZ, P1 ;  /* 0x000000ff0000720c */ /* 0x040fe40000f84270 */
[----:B------:R-:W-:Y:S01]  /*9190*/  ISETP.GT.AND P2, PT, R0, RZ, P0 ;  /* 0x000000ff0000720c */ /* 0x000fe20000744270 */
[----:B0-----:R-:W-:Y:S01]  /*91a0*/  FMUL R9, R92, R154 ;  /* 0x0000009a5c097220 */ /* 0x001fe20000400000 */
[C---:B------:R-:W-:Y:S01]  /*91b0*/  ISETP.GT.AND P1, PT, R0.reuse, 0x8, P1 ;  /* 0x000000080000780c */ /* 0x040fe20000f24270 */
[----:B------:R-:W-:Y:S01]  /*91c0*/  @P3 STG.E desc[UR36][R6.64+0x204], R91 ;  /* 0x0002045b06003986 */ /* 0x000fe2000c101924 */
[----:B------:R-:W-:-:S02]  /*91d0*/  ISETP.GT.AND P3, PT, R0, 0x8, P0 ;  /* 0x000000080000780c */ /* 0x000fc40000764270 */
[----:B------:R-:W-:Y:S02]  /*91e0*/  F2FP.TF32.F32.PACK_B R9, R9 ;  /* 0x00000009ff09723e */ /* 0x000fe400024050ff */
[C---:B------:R-:W-:Y:S01]  /*91f0*/  ISETP.GT.AND P0, PT, R3.reuse, 0x91, PT ;  /* 0x000000910300780c */ /* 0x040fe20003f04270 */
[----:B-1----:R-:W-:Y:S01]  /*9200*/  FMUL R13, R98, R154 ;  /* 0x0000009a620d7220 */ /* 0x002fe20000400000 */
[----:B------:R-:W-:Y:S01]  /*9210*/  F2FP.TF32.F32.PACK_B R119, R119 ;  /* 0x00000077ff77723e */ /* 0x000fe200024050ff */
        /* <DEDUP_REMOVED lines=89> */
[----:B------:R-:W-:-:S03]  /*97b0*/  ISETP.GT.AND P1, PT, R3, 0xb8, PT ;  /* 0x000000b80300780c */ /* 0x000fc60003f24270 */
[----:B------:R1:W-:Y:S01]  /*97c0*/  @P2 STG.E desc[UR36][R6.64+0x2c0], R13 ;  /* 0x0002c00d06002986 */ /* 0x0003e2000c101924 */
[C---:B------:R-:W-:Y:S02]  /*97d0*/  ISETP.GT.AND P4, PT, R0.reuse, RZ, P1 ;  /* 0x000000ff0000720c */ /* 0x040fe40000f84270 */
[----:B------:R-:W-:Y:S01]  /*97e0*/  ISETP.GT.AND P2, PT, R0, RZ, P0 ;  /* 0x000000ff0000720c */ /* 0x000fe20000744270 */
[-C--:B0-----:R-:W-:Y:S01]  /*97f0*/  FMUL R9, R116, R154.reuse ;  /* 0x0000009a74097220 */ /* 0x081fe20000400000 */
[C---:B------:R-:W-:Y:S01]  /*9800*/  ISETP.GT.AND P1, PT, R0.reuse, 0x8, P1 ;  /* 0x000000080000780c */ /* 0x040fe20000f24270 */
[----:B------:R-:W-:Y:S01]  /*9810*/  @P3 STG.E desc[UR36][R6.64+0x2c4], R115 ;  /* 0x0002c47306003986 */ /* 0x000fe2000c101924 */
[----:B------:R-:W-:Y:S02]  /*9820*/  ISETP.GT.AND P3, PT, R0, 0x8, P0 ;  /* 0x000000080000780c */ /* 0x000fe40000764270 */
[----:B------:R-:W-:Y:S02]  /*9830*/  F2FP.TF32.F32.PACK_B R9, R9 ;  /* 0x00000009ff09723e */ /* 0x000fe400024050ff */
[----:B------:R-:W-:Y:S01]  /*9840*/  ISETP.GT.AND P0, PT, R3, 0xc1, PT ;  /* 0x000000c10300780c */ /* 0x000fe20003f04270 */
[----:B-1----:R-:W-:-:S02]  /*9850*/  FMUL R13, R122, R154 ;  /* 0x0000009a7a0d7220 */ /* 0x002fc40000400000 */
[----:B------:R0:W-:Y:S03]  /*9860*/  @P4 STG.E desc[UR36][R4.64+0x2e0], R9 ;  /* 0x0002e00904004986 */ /* 0x0001e6000c101924 */
        /* <DEDUP_REMOVED lines=93> */
[----:B------:R-:W-:Y:S02]  /*9e40*/  ISETP.GT.AND P0, PT, R3, 0xf9, PT ;  /* 0x000000f90300780c */ /* 0x000fe40003f04270 */
[----:B------:R-:W-:Y:S02]  /*9e50*/  F2FP.TF32.F32.PACK_B R9, R9 ;  /* 0x00000009ff09723e */ /* 0x000fe400024050ff */
[----:B------:R-:W-:Y:S01]  /*9e60*/  ISETP.GT.AND P3, PT, R0, 0x8, P3 ;  /* 0x000000080000780c */ /* 0x000fe20001f64270 */
[----:B-1----:R-:W-:-:S02]  /*9e70*/  FMUL R11, R150, R154 ;  /* 0x0000009a960b7220 */ /* 0x002fc40000400000 */
[----:B------:R-:W-:Y:S01]  /*9e80*/  @P4 STG.E desc[UR36][R4.64+0x3c0], R13 ;  /* 0x0003c00d04004986 */ /* 0x000fe2000c101924 */
[----:B------:R-:W-:Y:S01]  /*9e90*/  ISETP.GT.AND P4, PT, R3, 0xf8, PT ;  /* 0x000000f80300780c */ /* 0x000fe20003f84270 */
[----:B------:R-:W-:Y:S01]  /*9ea0*/  FMUL R3, R148, R154 ;  /* 0x0000009a94037220 */ /* 0x000fe20000400000 */
[----:B------:R-:W-:Y:S01]  /*9eb0*/  F2FP.TF32.F32.PACK_B R11, R11 ;  /* 0x0000000bff0b723e */ /* 0x000fe200024050ff */
[----:B------:R-:W-:Y:S01]  /*9ec0*/  @P1 STG.E desc[UR36][R4.64+0x3c4], R145 ;  /* 0x0003c49104001986 */ /* 0x000fe2000c101924 */
[C---:B------:R-:W-:Y:S02]  /*9ed0*/  ISETP.GT.AND P1, PT, R0.reuse, RZ, P0 ;  /* 0x000000ff0000720c */ /* 0x040fe40000724270 */
[C---:B------:R-:W-:Y:S01]  /*9ee0*/  ISETP.GT.AND P0, PT, R0.reuse, 0x8, P0 ;  /* 0x000000080000780c */ /* 0x040fe20000704270 */
[----:B------:R-:W-:Y:S01]  /*9ef0*/  @P2 STG.E desc[UR36][R6.64+0x3c0], R9 ;  /* 0x0003c00906002986 */ /* 0x000fe2000c101924 */
[C---:B------:R-:W-:Y:S02]  /*9f00*/  ISETP.GT.AND P2, PT, R0.reuse, RZ, P4 ;  /* 0x000000ff0000720c */ /* 0x040fe40002744270 */
[----:B------:R-:W-:Y:S01]  /*9f10*/  ISETP.GT.AND P4, PT, R0, 0x8, P4 ;  /* 0x000000080000780c */ /* 0x000fe20002784270 */
[----:B------:R-:W-:Y:S01]  /*9f20*/  @P3 STG.E desc[UR36][R6.64+0x3c4], R147 ;  /* 0x0003c49306003986 */ /* 0x000fe2000c101924 */
[----:B------:R-:W-:-:S09]  /*9f30*/  F2FP.TF32.F32.PACK_B R3, R3 ;  /* 0x00000003ff03723e */ /* 0x000fd200024050ff */
[----:B------:R-:W-:Y:S04]  /*9f40*/  @P2 STG.E desc[UR36][R4.64+0x3e0], R3 ;  /* 0x0003e00304002986 */ /* 0x000fe8000c101924 */
[----:B------:R0:W-:Y:S02]  /*9f50*/  @P1 STG.E desc[UR36][R4.64+0x3e4], R149 ;  /* 0x0003e49504001986 */ /* 0x0001e4000c101924 */
[----:B0-----:R-:W-:Y:S02]  /*9f60*/  @P4 IMAD.MOV.U32 R4, RZ, RZ, R6 ;  /* 0x000000ffff044224 */ /* 0x001fe400078e0006 */
[----:B------:R-:W-:-:S05]  /*9f70*/  @P4 IMAD.MOV.U32 R5, RZ, RZ, R7 ;  /* 0x000000ffff054224 */ /* 0x000fca00078e0007 */
[----:B------:R0:W-:Y:S04]  /*9f80*/  @P4 STG.E desc[UR36][R4.64+0x3e0], R11 ;  /* 0x0003e00b04004986 */ /* 0x0001e8000c101924 */
[----:B------:R0:W-:Y:S02]  /*9f90*/  @P0 STG.E desc[UR36][R6.64+0x3e4], R151 ;  /* 0x0003e49706000986 */ /* 0x0001e4000c101924 */
.L_x_286:
[----:B------:R-:W-:Y:S05]  /*9fa0*/  BSYNC B0 ;  /* 0x0000000000007941 */ /* 0x000fea0003800000 */
.L_x_32:
[----:B------:R-:W-:Y:S01]  /*9fb0*/  ULDC UR4, c[0x0][0xc] ;  /* 0x0000030000047ab9 */ /* 0x000fe20000000800 */
[----:B------:R-:W-:Y:S01]  /*9fc0*/  ULDC UR5, c[0x0][0x10] ;  /* 0x0000040000057ab9 */ /* 0x000fe20000000800 */
[----:B0-----:R-:W0:Y:S01]  /*9fd0*/  LDC R3, c[0x0][0x14] ;  /* 0x00000500ff037b82 */ /* 0x001e220000000800 */
[----:B------:R-:W-:Y:S01]  /*9fe0*/  UIMAD.WIDE.U32 UR4, UR4, UR5, URZ ;  /* 0x00000005040472a5 */ /* 0x000fe2000f8e003f */
[----:B------:R-:W-:Y:S01]  /*9ff0*/  PRMT R0, RZ, 0x7610, R0 ;  /* 0x00007610ff007816 */ /* 0x000fe20000000000 */
[----:B-----5:R-:W-:Y:S02]  /*a000*/  IMAD.MOV.U32 R152, RZ, RZ, -0x1 ;  /* 0xffffffffff987424 */ /* 0x020fe400078e00ff */
[----:B------:R-:W-:Y:S02]  /*a010*/  IMAD.MOV.U32 R23, RZ, RZ, -0x1 ;  /* 0xffffffffff177424 */ /* 0x000fe400078e00ff */
[----:B0-----:R-:W-:-:S04]  /*a020*/  IMAD.WIDE.U32 R16, R3, UR4, R16 ;  /* 0x0000000403107c25 */ /* 0x001fc8000f8e0010 */
[----:B------:R-:W-:Y:S01]  /*a030*/  IMAD R3, R3, UR5, RZ ;  /* 0x0000000503037c24 */ /* 0x000fe2000f8e02ff */
[----:B------:R-:W-:Y:S02]  /*a040*/  ULDC.64 UR4, c[0x0][0x650] ;  /* 0x0001940000047ab9 */ /* 0x000fe40000000a00 */
[----:B------:R-:W-:Y:S01]  /*a050*/  ISETP.GE.U32.AND P0, PT, R16, UR4, PT ;  /* 0x0000000410007c0c */ /* 0x000fe2000bf06070 */
[----:B------:R-:W-:-:S05]  /*a060*/  IMAD.IADD R17, R17, 0x1, R3 ;  /* 0x0000000111117824 */ /* 0x000fca00078e0203 */
[----:B------:R-:W-:-:S13]  /*a070*/  ISETP.GE.U32.AND.EX P0, PT, R17, UR5, PT, P0 ;  /* 0x0000000511007c0c */ /* 0x000fda000bf06100 */
[----:B------:R-:W-:Y:S05]  /*a080*/  @P0 BRA `(.L_x_287) ;  /* 0x0000000400640947 */ /* 0x000fea0003800000 */
[----:B------:R-:W0:Y:S01]  /*a090*/  S2R R12, SR_CTAID.X ;  /* 0x00000000000c7919 */ /* 0x000e220000002500 */
[----:B----4-:R-:W4:Y:S01]  /*a0a0*/  LDC.64 R10, c[0x0][0x628] ;  /* 0x00018a00ff0a7b82 */ /* 0x010f220000000a00 */
[----:B------:R-:W-:Y:S01]  /*a0b0*/  ULDC UR4, c[0x0][0x150] ;  /* 0x0000540000047ab9 */ /* 0x000fe20000000800 */
[----:B-123--:R-:W-:Y:S01]  /*a0c0*/  IMAD.MOV.U32 R8, RZ, RZ, R16 ;  /* 0x000000ffff087224 */ /* 0x00efe200078e0010 */
[----:B------:R-:W1:Y:S01]  /*a0d0*/  S2R R24, SR_CTAID.Y ;  /* 0x0000000000187919 */ /* 0x000e620000002600 */
[----:B------:R-:W-:-:S04]  /*a0e0*/  IMAD.MOV.U32 R9, RZ, RZ, R17 ;  /* 0x000000ffff097224 */ /* 0x000fc800078e0011 */
[----:B------:R-:W2:Y:S08]  /*a0f0*/  LDC R21, c[0x0][0x144] ;  /* 0x00005100ff157b82 */ /* 0x000eb00000000800 */
[----:B------:R-:W3:Y:S08]  /*a100*/  LDC R0, c[0x0][0x630] ;  /* 0x00018c00ff007b82 */ /* 0x000ef00000000800 */
[----:B------:R-:W1:Y:S01]  /*a110*/  LDC.64 R14, c[0x0][0x620] ;  /* 0x00018800ff0e7b82 */ /* 0x000e620000000a00 */
[----:B----4-:R-:W-:-:S04]  /*a120*/  ISETP.NE.U32.AND P0, PT, R10, RZ, PT ;  /* 0x000000ff0a00720c */ /* 0x010fc80003f05070 */
[----:B------:R-:W-:Y:S02]  /*a130*/  ISETP.NE.AND.EX P0, PT, R11, RZ, PT, P0 ;  /* 0x000000ff0b00720c */ /* 0x000fe40003f05300 */
[----:B0-----:R-:W-:-:S05]  /*a140*/  I2FP.F32.U32 R3, R12 ;  /* 0x0000000c00037245 */ /* 0x001fca0000201000 */
[----:B------:R-:W-:-:S04]  /*a150*/  FMUL R3, R3, UR4 ;  /* 0x0000000403037c20 */ /* 0x000fc80008400000 */
[----:B------:R0:W4:Y:S02]  /*a160*/  F2I.U32.TRUNC.NTZ R20, R3 ;  /* 0x0000000300147305 */ /* 0x000124000020f000 */
[----:B--23--:R-:W-:Y:S05]  /*a170*/  @!P0 BRA `(.L_x_288) ;  /* 0x0000000000288947 */ /* 0x00cfea0003800000 */
[----:B0-----:R-:W0:Y:S02]  /*a180*/  LDC R3, c[0x0][0x634] ;  /* 0x00018d00ff037b82 */ /* 0x001e240000000800 */
        /* <DEDUP_REMOVED lines=9> */
.L_x_288:
[----:B------:R-:W2:Y:S01]  /*a220*/  LDC.64 R30, c[0x0][0x640] ;  /* 0x00019000ff1e7b82 */ /* 0x000ea20000000a00 */
[-CC-:B------:R-:W-:Y:S01]  /*a230*/  SHF.R.U64 R23, R8, R0.reuse, R9.reuse ;  /* 0x0000000008177219 */ /* 0x180fe20000001209 */
[----:B----4-:R-:W-:Y:S01]  /*a240*/  IMAD.MOV R20, RZ, RZ, -R20 ;  /* 0x000000ffff147224 */ /* 0x010fe200078e0a14 */
[----:B------:R-:W-:Y:S01]  /*a250*/  SHF.R.U32.HI R0, RZ, R0, R9 ;  /* 0x00000000ff007219 */ /* 0x000fe20000011609 */
[----:B------:R-:W-:Y:S01]  /*a260*/  ULDC UR4, c[0x0][0x154] ;  /* 0x0000550000047ab9 */ /* 0x000fe20000000800 */
[----:B0-----:R-:W-:Y:S01]  /*a270*/  IADD3 R3, P0, RZ, -R23, RZ ;  /* 0x80000017ff037210 */ /* 0x001fe20007f1e0ff */
[----:B------:R-:W-:Y:S02]  /*a280*/  IMAD R26, R21, R20, R12 ;  /* 0x00000014151a7224 */ /* 0x000fe400078e020c */
[----:B------:R-:W0:Y:S01]  /*a290*/  LDC R6, c[0x0][0x618] ;  /* 0x00018600ff067b82 */ /* 0x000e220000000800 */
[----:B------:R-:W-:Y:S02]  /*a2a0*/  IMAD.MOV.U32 R7, RZ, RZ, 0x1 ;  /* 0x00000001ff077424 */ /* 0x000fe400078e00ff */
[----:B------:R-:W-:-:S04]  /*a2b0*/  IMAD.X R5, RZ, RZ, ~R0, P0 ;  /* 0x000000ffff057224 */ /* 0x000fc800000e0e00 */
[-C--:B-1----:R-:W-:Y:S01]  /*a2c0*/  IMAD R0, R5, R14.reuse, RZ ;  /* 0x0000000e05007224 */ /* 0x082fe200078e02ff */
[----:B------:R-:W1:Y:S01]  /*a2d0*/  LDC R8, c[0x0][0x608] ;  /* 0x00018200ff087b82 */ /* 0x000e620000000800 */
[----:B------:R-:W-:-:S04]  /*a2e0*/  IMAD.WIDE.U32 R4, R3, R14, R16 ;  /* 0x0000000e03047225 */ /* 0x000fc800078e0010 */
[----:B------:R-:W-:Y:S01]  /*a2f0*/  IMAD R3, R3, R15, R0 ;  /* 0x0000000f03037224 */ /* 0x000fe200078e0200 */
[----:B------:R-:W-:Y:S02]  /*a300*/  I2FP.F32.U32 R0, R24 ;  /* 0x0000001800007245 */ /* 0x000fe40000201000 */
[----:B------:R-:W3:Y:S01]  /*a310*/  LDC R28, c[0x0][0x658] ;  /* 0x00019600ff1c7b82 */ /* 0x000ee20000000800 */
[----:B------:R-:W-:Y:S01]  /*a320*/  IMAD.IADD R3, R5, 0x1, R3 ;  /* 0x0000000105037824 */ /* 0x000fe200078e0203 */
[----:B--2---:R-:W-:Y:S01]  /*a330*/  ISETP.NE.U32.AND P0, PT, R30, RZ, PT ;  /* 0x000000ff1e00720c */ /* 0x004fe20003f05070 */
[----:B------:R-:W-:Y:S01]  /*a340*/  FMUL R0, R0, UR4 ;  /* 0x0000000400007c20 */ /* 0x000fe20008400000 */
[----:B------:R-:W-:Y:S02]  /*a350*/  IMAD.MOV.U32 R5, RZ, RZ, -0x1 ;  /* 0xffffffffff057424 */ /* 0x000fe400078e00ff */
[----:B------:R-:W-:Y:S01]  /*a360*/  ISETP.NE.AND.EX P0, PT, R31, RZ, PT, P0 ;  /* 0x000000ff1f00720c */ /* 0x000fe20003f05300 */
[----:B------:R2:W4:Y:S01]  /*a370*/  F2I.U32.TRUNC.NTZ R13, R0 ;  /* 0x00000000000d7305 */ /* 0x000522000020f000 */
[----:B------:R-:W2:Y:S01]  /*a380*/  LDC R15, c[0x0][0x148] ;  /* 0x00005200ff0f7b82 */ /* 0x000ea20000000800 */
[----:B0-----:R-:W-:-:S02]  /*a390*/  SHF.R.U64 R12, R4, R6, R3 ;  /* 0x00000006040c7219 */ /* 0x001fc40000001203 */
[----:B------:R-:W-:-:S05]  /*a3a0*/  SHF.R.U32.HI R3, RZ, R6, R3 ;  /* 0x00000006ff037219 */ /* 0x000fca0000011603 */
[----:B------:R-:W0:Y:S01]  /*a3b0*/  LDC R20, c[0x0][0x600] ;  /* 0x00018000ff147b82 */ /* 0x000e220000000800 */
[-CC-:B-1----:R-:W-:Y:S02]  /*a3c0*/  SHF.R.U64 R10, R12, R8.reuse, R3.reuse ;  /* 0x000000080c0a7219 */ /* 0x182fe40000001203 */
[----:B------:R-:W-:-:S05]  /*a3d0*/  SHF.R.U32.HI R3, RZ, R8, R3 ;  /* 0x00000008ff037219 */ /* 0x000fca0000011603 */
[----:B------:R-:W1:Y:S01]  /*a3e0*/  LDC R21, c[0x0][0x648] ;  /* 0x00019200ff157b82 */ /* 0x000e620000000800 */
[-C--:B---3--:R-:W-:Y:S02]  /*a3f0*/  SHF.L.U32 R4, R5, R28.reuse, RZ ;  /* 0x0000001c05047219 */ /* 0x088fe400000006ff */
[-CC-:B------:R-:W-:Y:S02]  /*a400*/  SHF.R.U64 R14, R10, R28.reuse, R3.reuse ;  /* 0x0000001c0a0e7219 */ /* 0x180fe40000001203 */
[----:B------:R-:W-:Y:S02]  /*a410*/  SHF.R.U32.HI R5, RZ, R28, R3 ;  /* 0x0000001cff057219 */ /* 0x000fe40000011603 */
[----:B------:R-:W-:Y:S01]  /*a420*/  LOP3.LUT R153, RZ, R4, RZ, 0x33, !PT ;  /* 0x00000004ff997212 */ /* 0x000fe200078e33ff */
[----:B------:R-:W3:Y:S01]  /*a430*/  LDC R25, c[0x0][0x638] ;  /* 0x00018e00ff197b82 */ /* 0x000ee20000000800 */
[----:B------:R-:W-:Y:S01]  /*a440*/  SHF.L.U32 R28, R7, R28, RZ ;  /* 0x0000001c071c7219 */ /* 0x000fe200000006ff */
[----:B------:R-:W-:-:S06]  /*a450*/  IMAD.MOV.U32 R4, RZ, RZ, R14 ;  /* 0x000000ffff047224 */ /* 0x000fcc00078e000e */
[----:B------:R-:W0:Y:S01]  /*a460*/  LDC R27, c[0x0][0x610] ;  /* 0x00018400ff1b7b82 */ /* 0x000e220000000800 */
[----:B----4-:R-:W-:Y:S05]  /*a470*/  @!P0 BRA `(.L_x_289) ;  /* 0x0000000000288947 */ /* 0x010fea0003800000 */
        /* <DEDUP_REMOVED lines=10> */
.L_x_289:
[----:B------:R-:W-:Y:S01]  /*a520*/  ISETP.NE.AND P0, PT, R2, 0x1, PT ;  /* 0x000000010200780c */ /* 0x000fe20003f05270 */
[----:B------:R-:W-:Y:S01]  /*a530*/  IMAD.MOV R13, RZ, RZ, -R13 ;  /* 0x000000ffff0d7224 */ /* 0x000fe200078e0a0d */
[----:B-12---:R-:W-:Y:S01]  /*a540*/  SHF.R.U64 R0, R4, R21, R5 ;  /* 0x0000001504007219 */ /* 0x006fe20000001205 */
[----:B0-----:R-:W-:Y:S01]  /*a550*/  VIADD R5, R20, 0xffffffff ;  /* 0xffffffff14057836 */ /* 0x001fe20000000000 */
[----:B------:R-:W-:-:S03]  /*a560*/  LOP3.LUT R153, R10, R153, RZ, 0xc0, !PT ;  /* 0x000000990a997212 */ /* 0x000fc600078ec0ff */
[----:B------:R-:W-:Y:S01]  /*a570*/  IMAD.MOV R3, RZ, RZ, -R0 ;  /* 0x000000ffff037224 */ /* 0x000fe200078e0a00 */
[----:B------:R-:W-:Y:S01]  /*a580*/  LOP3.LUT R5, R12, R5, RZ, 0xc0, !PT ;  /* 0x000000050c057212 */ /* 0x000fe200078ec0ff */
[----:B------:R-:W-:Y:S02]  /*a590*/  IMAD R153, R28, R0, R153 ;  /* 0x000000001c997224 */ /* 0x000fe400078e0299 */
[----:B---3--:R-:W-:Y:S02]  /*a5a0*/  IMAD R0, R3, R25, R14 ;  /* 0x0000001903007224 */ /* 0x008fe400078e020e */
[----:B------:R-:W-:Y:S02]  /*a5b0*/  @P0 IMAD R26, R15, R13, R24 ;  /* 0x0000000d0f1a0224 */ /* 0x000fe400078e0218 */
[----:B------:R-:W-:Y:S02]  /*a5c0*/  IMAD R4, R0, R20, R5 ;  /* 0x0000001400047224 */ /* 0x000fe400078e0205 */
[----:B------:R-:W-:-:S02]  /*a5d0*/  IMAD R153, R153, R27, R26 ;  /* 0x0000001b99997224 */ /* 0x000fc400078e021a */
[----:B------:R-:W-:-:S03]  /*a5e0*/  IMAD.MOV.U32 R3, RZ, RZ, 0x1 ;  /* 0x00000001ff037424 */ /* 0x000fc600078e00ff */
[----:B------:R-:W-:Y:S02]  /*a5f0*/  SEL R152, R4, R153, !P0 ;  /* 0x0000009904987207 */ /* 0x000fe40004000000 */
[----:B------:R-:W-:Y:S02]  /*a600*/  PRMT R0, R3, 0x7610, R0 ;  /* 0x0000761003007816 */ /* 0x000fe40000000000 */
[----:B------:R-:W-:-:S07]  /*a610*/  SEL R153, R153, R4, !P0 ;  /* 0x0000000499997207 */ /* 0x000fce0004000000 */
.L_x_287:
[----:B------:R-:W-:-:S13]  /*a620*/  LOP3.LUT P0, RZ, R0, 0xff, RZ, 0xc0, !PT ;  /* 0x000000ff00ff7812 */ /* 0x000fda000780c0ff */
[----:B------:R-:W-:Y:S05]  /*a630*/  @P0 BRA `(.L_x_290) ;  /* 0xffffff6800d40947 */ /* 0x000fea000383ffff */
[----:B------:R-:W-:Y:S05]  /*a640*/  EXIT ;  /* 0x000000000000794d */ /* 0x000fea0003800000 */
.L_x_7:
[----:B0-----:R-:W-:Y:S01]  /*a650*/  ULDC.64 UR4, c[0x0][0x650] ;  /* 0x0001940000047ab9 */ /* 0x001fe20000000a00 */
        /* <DEDUP_REMOVED lines=25> */
.L_x_292:
[----:B------:R-:W0:Y:S01]  /*a7f0*/  LDC.64 R26, c[0x0][0x640] ;  /* 0x00019000ff1a7b82 */ /* 0x000e220000000a00 */
[-CC-:B------:R-:W-:Y:S01]  /*a800*/  SHF.R.U64 R20, R12, R8.reuse, R13.reuse ;  /* 0x000000080c147219 */ /* 0x180fe2000000120d */
[----:B------:R-:W-:Y:S01]  /*a810*/  IMAD.MOV.U32 R30, RZ, RZ, 0x1 ;  /* 0x00000001ff1e7424 */ /* 0x000fe200078e00ff */
[----:B------:R-:W-:Y:S02]  /*a820*/  SHF.R.U32.HI R6, RZ, R8, R13 ;  /* 0x00000008ff067219 */ /* 0x000fe4000001160d */
[----:B------:R-:W-:-:S03]  /*a830*/  IADD3 R11, P0, RZ, -R20, RZ ;  /* 0x80000014ff0b7210 */ /* 0x000fc60007f1e0ff */
[----:B------:R-:W1:Y:S02]  /*a840*/  LDC R10, c[0x0][0x618] ;  /* 0x00018600ff0a7b82 */ /* 0x000e640000000800 */
[----:B------:R-:W-:-:S04]  /*a850*/  IMAD.X R7, RZ, RZ, ~R6, P0 ;  /* 0x000000ffff077224 */ /* 0x000fc800000e0e06 */
[-C--:B------:R-:W-:Y:S02]  /*a860*/  IMAD R8, R7, R22.reuse, RZ ;  /* 0x0000001607087224 */ /* 0x080fe400078e02ff */
[----:B------:R-:W2:Y:S01]  /*a870*/  LDC R12, c[0x0][0x608] ;  /* 0x00018200ff0c7b82 */ /* 0x000ea20000000800 */
[----:B------:R-:W-:-:S04]  /*a880*/  IMAD.WIDE.U32 R6, R11, R22, R16 ;  /* 0x000000160b067225 */ /* 0x000fc800078e0010 */
[----:B------:R-:W-:-:S03]  /*a890*/  IMAD R11, R11, R23, R8 ;  /* 0x000000170b0b7224 */ /* 0x000fc600078e0208 */
[----:B------:R-:W3:Y:S01]  /*a8a0*/  LDC R25, c[0x0][0x658] ;  /* 0x00019600ff197b82 */ /* 0x000ee20000000800 */
[----:B------:R-:W-:Y:S01]  /*a8b0*/  IMAD.IADD R7, R7, 0x1, R11 ;  /* 0x0000000107077824 */ /* 0x000fe200078e020b */
[----:B0-----:R-:W-:-:S04]  /*a8c0*/  ISETP.NE.U32.AND P0, PT, R26, RZ, PT ;  /* 0x000000ff1a00720c */ /* 0x001fc80003f05070 */
[----:B------:R-:W-:Y:S02]  /*a8d0*/  ISETP.NE.AND.EX P0, PT, R27, RZ, PT, P0 ;  /* 0x000000ff1b00720c */ /* 0x000fe40003f05300 */
[----:B------:R-:W0:Y:S01]  /*a8e0*/  LDC R23, c[0x0][0x600] ;  /* 0x00018000ff177b82 */ /* 0x000e220000000800 */
[-CC-:B-1----:R-:W-:Y:S02]  /*a8f0*/  SHF.R.U64 R8, R6, R10.reuse, R7.reuse ;  /* 0x0000000a06087219 */ /* 0x182fe40000001207 */
[----:B------:R-:W-:Y:S01]  /*a900*/  SHF.R.U32.HI R7, RZ, R10, R7 ;  /* 0x0000000aff077219 */ /* 0x000fe20000011607 */
[----:B------:R-:W-:-:S04]  /*a910*/  IMAD.MOV.U32 R10, RZ, RZ, -0x1 ;  /* 0xffffffffff0a7424 */ /* 0x000fc800078e00ff */
        /* <DEDUP_REMOVED lines=21> */
.L_x_293:
[----:B------:R-:W-:Y:S01]  /*aa70*/  ISETP.NE.AND P0, PT, R2, 0x1, PT ;  /* 0x000000010200780c */ /* 0x000fe20003f05270 */
[----:B0-----:R-:W-:Y:S01]  /*aa80*/  VIADD R11, R23, 0xffffffff ;  /* 0xffffffff170b7836 */ /* 0x001fe20000000000 */
[----:B-1----:R-:W-:Y:S02]  /*aa90*/  SHF.R.U64 R6, R6, R24, R7 ;  /* 0x0000001806067219 */ /* 0x002fe40000001207 */
[----:B------:R-:W-:Y:S02]  /*aaa0*/  SHF.L.U32 R30, R30, R25, RZ ;  /* 0x000000191e1e7219 */ /* 0x000fe400000006ff */
[----:B------:R-:W-:Y:S01]  /*aab0*/  LOP3.LUT R5, R21, R32, RZ, 0xc0, !PT ;  /* 0x0000002015057212 */ /* 0x000fe200078ec0ff */
[----:B------:R-:W-:-:S04]  /*aac0*/  IMAD.MOV R7, RZ, RZ, -R6 ;  /* 0x000000ffff077224 */ /* 0x000fc800078e0a06 */
[----:B------:R-:W-:Y:S01]  /*aad0*/  IMAD R6, R30, R6, R5 ;  /* 0x000000061e067224 */ /* 0x000fe200078e0205 */
[----:B------:R-:W-:Y:S01]  /*aae0*/  LOP3.LUT R5, R8, R11, RZ, 0xc0, !PT ;  /* 0x0000000b08057212 */ /* 0x000fe200078ec0ff */
[----:B------:R-:W-:Y:S02]  /*aaf0*/  @P0 IMAD R3, R9, R14, R4 ;  /* 0x0000000e09030224 */ /* 0x000fe400078e0204 */
[----:B--2---:R-:W-:Y:S02]  /*ab00*/  IMAD R4, R7, R28, R22 ;  /* 0x0000001c07047224 */ /* 0x004fe400078e0216 */
[----:B---3--:R-:W-:Y:S02]  /*ab10*/  IMAD R3, R6, R29, R3 ;  /* 0x0000001d06037224 */ /* 0x008fe400078e0203 */
[----:B------:R-:W-:Y:S02]  /*ab20*/  IMAD R4, R4, R23, R5 ;  /* 0x0000001704047224 */ /* 0x000fe400078e0205 */
[----:B------:R-:W-:-:S02]  /*ab30*/  IMAD.MOV.U32 R8, RZ, RZ, 0x1 ;  /* 0x00000001ff087424 */ /* 0x000fc400078e00ff */
[----:B------:R-:W-:Y:S01]  /*ab40*/  IMAD.MOV.U32 R6, RZ, RZ, R20 ;  /* 0x000000ffff067224 */ /* 0x000fe200078e0014 */
[----:B------:R-:W-:Y:S02]  /*ab50*/  SEL R7, R4, R3, !P0 ;  /* 0x0000000304077207 */ /* 0x000fe40004000000 */
[----:B------:R-:W-:-:S07]  /*ab60*/  SEL R13, R3, R4, !P0 ;  /* 0x00000004030d7207 */ /* 0x000fce0004000000 */
.L_x_291:
[----:B------:R-:W-:-:S08]  /*ab70*/  NOP ;  /* 0x0000000000007918 */ /* 0x000fd00000000000 */
[----:B------:R-:W0:-:S00]  /*ab80*/  USETMAXREG.DEALLOC.CTAPOOL 0x28 ;  /* 0x00000028000079c8 */ /* 0x000e0000080e0500 */
[----:B0-----:R-:W-:-:S13]  /*ab90*/  ISETP.NE.AND P0, PT, R0, RZ, PT ;  /* 0x000000ff0000720c */ /* 0x001fda0003f05270 */
[----:B------:R-:W-:Y:S05]  /*aba0*/  @P0 EXIT ;  /* 0x000000000000094d */ /* 0x000fea0003800000 */
[----:B------:R-:W-:Y:S01]  /*abb0*/  LOP3.LUT P0, RZ, R8, 0xff, RZ, 0xc0, !PT ;  /* 0x000000ff08ff7812 */ /* 0x000fe2000780c0ff */
[----:B------:R-:W-:Y:S02]  /*abc0*/  IMAD.MOV.U32 R0, RZ, RZ, 0x1 ;  /* 0x00000001ff007424 */ /* 0x000fe400078e00ff */
[----:B------:R-:W-:-:S10]  /*abd0*/  IMAD.MOV.U32 R3, RZ, RZ, RZ ;  /* 0x000000ffff037224 */ /* 0x000fd400078e00ff */
[----:B------:R-:W-:Y:S05]  /*abe0*/  @!P0 BRA `(.L_x_294) ;  /* 0x0000000c00748947 */ /* 0x000fea0003800000 */
[----:B------:R-:W0:Y:S01]  /*abf0*/  LDC R0, c[0x0][0x28c] ;  /* 0x0000a300ff007b82 */ /* 0x000e220000000800 */
[----:B------:R-:W-:Y:S01]  /*ac00*/  ULDC UR5, c[0x0][0x658] ;  /* 0x0001960000057ab9 */ /* 0x000fe20000000800 */
[----:B------:R-:W-:Y:S01]  /*ac10*/  UMOV UR7, 0xffffffff ;  /* 0xffffffff00077882 */ /* 0x000fe20000000000 */
[----:B------:R-:W-:Y:S01]  /*ac20*/  ULDC UR6, c[0x0][0xc] ;  /* 0x0000030000067ab9 */ /* 0x000fe20000000800 */
[----:B------:R-:W-:Y:S01]  /*ac30*/  USHF.L.U32 UR9, UR7, UR5, URZ ;  /* 0x0000000507097299 */ /* 0x000fe2000800063f */
[----:B------:R-:W-:Y:S01]  /*ac40*/  BSSY B0, `(.L_x_294) ;  /* 0x00000d7000007945 */ /* 0x000fe20003800000 */
[----:B------:R-:W-:Y:S01]  /*ac50*/  UMOV UR8, 0x1 ;  /* 0x0000000100087882 */ /* 0x000fe20000000000 */
[----:B------:R-:W-:Y:S01]  /*ac60*/  ULDC UR7, c[0x0][0x10] ;  /* 0x0000040000077ab9 */ /* 0x000fe20000000800 */
[----:B------:R-:W1:Y:S01]  /*ac70*/  S2UR UR10, SR_CgaCtaId ;  /* 0x00000000000a79c3 */ /* 0x000e620000008800 */
[----:B------:R-:W-:Y:S01]  /*ac80*/  UIMAD.WIDE.U32 UR6, UR6, UR7, URZ ;  /* 0x00000007060672a5 */ /* 0x000fe2000f8e003f */
[----:B------:R-:W-:Y:S01]  /*ac90*/  IMAD.MOV.U32 R9, RZ, RZ, 0x1 ;  /* 0x00000001ff097424 */ /* 0x000fe200078e00ff */
[----:B------:R-:W-:Y:S01]  /*aca0*/  USHF.L.U32 UR5, UR8, UR5, URZ ;  /* 0x0000000508057299 */ /* 0x000fe2000800063f */
[----:B------:R-:W-:Y:S01]  /*acb0*/  LOP3.LUT R12, R19, 0x2, RZ, 0xfc, !PT ;  /* 0x00000002130c7812 */ /* 0x000fe200078efcff */
[----:B------:R-:W-:Y:S01]  /*acc0*/  ULDC UR4, c[0x0][0x600] ;  /* 0x0001800000047ab9 */ /* 0x000fe20000000800 */
[----:B------:R-:W-:Y:S01]  /*acd0*/  ULDC UR8, c[0x0][0x14] ;  /* 0x0000050000087ab9 */ /* 0x000fe20000000800 */
[----:B------:R-:W-:-:S02]  /*ace0*/  UIADD3 UR4, UR4, -0x1, URZ ;  /* 0xffffffff04047890 */ /* 0x000fc4000fffe03f */
[----:B------:R-:W-:Y:S02]  /*acf0*/  UIMAD.WIDE.U32 UR30, UR6, UR8, URZ ;  /* 0x00000008061e72a5 */ /* 0x000fe4000f8e003f */
[----:B------:R-:W-:Y:S02]  /*ad00*/  UIMAD UR7, UR7, UR8, URZ ;  /* 0x00000008070772a4 */ /* 0x000fe4000f8e023f */
[----:B------:R-:W-:Y:S02]  /*ad10*/  ULOP3.LUT UR6, URZ, UR9, URZ, 0x33, !UPT ;  /* 0x000000093f067292 */ /* 0x000fe4000f8e333f */
[----:B------:R-:W-:Y:S01]  /*ad20*/  UIADD3 UR7, UR31, UR7, URZ ;  /* 0x000000071f077290 */ /* 0x000fe2000fffe03f */
[----:B0-----:R-:W-:Y:S01]  /*ad30*/  VIADD R0, R0, 0x3f ;  /* 0x0000003f00007836 */ /* 0x001fe20000000000 */
[----:B------:R-:W-:-:S04]  /*ad40*/  ULDC.64 UR38, c[0x0][0x198] ;  /* 0x0000660000267ab9 */ /* 0x000fc80000000a00 */
[----:B------:R-:W-:Y:S01]  /*ad50*/  SHF.R.S32.HI R3, RZ, 0x1f, R0 ;  /* 0x0000001fff037819 */ /* 0x000fe20000011400 */
[----:B-1----:R-:W-:-:S03]  /*ad60*/  IMAD.U32 R10, RZ, RZ, UR10 ;  /* 0x0000000aff0a7e24 */ /* 0x002fc6000f8e00ff */
[----:B------:R-:W-:Y:S01]  /*ad70*/  LEA.HI R3, R3, R0, RZ, 0x6 ;  /* 0x0000000003037211 */ /* 0x000fe200078f30ff */
[----:B------:R-:W-:-:S03]  /*ad80*/  IMAD.MOV.U32 R0, RZ, RZ, 0x1 ;  /* 0x00000001ff007424 */ /* 0x000fc600078e00ff */
[----:B------:R-:W-:Y:S01]  /*ad90*/  SHF.R.S32.HI R8, RZ, 0x6, R3 ;  /* 0x00000006ff087819 */ /* 0x000fe20000011403 */
[----:B------:R-:W-:-:S04]  /*ada0*/  IMAD.MOV.U32 R3, RZ, RZ, RZ ;  /* 0x000000ffff037224 */ /* 0x000fc800078e00ff */
[----:B------:R-:W-:-:S07]  /*adb0*/  VIADD R11, R8, 0x1 ;  /* 0x00000001080b7836 */ /* 0x000fce0000000000 */
.L_x_305:
[----:B------:R-:W-:-:S03]  /*adc0*/  UMOV UR8, 0xffffffff ;  /* 0xffffffff00087882 */ /* 0x000fc60000000000 */
[----:B------:R-:W-:Y:S05]  /*add0*/  BRA.DIV UR8, `(.L_x_295) ;  /* 0x0000000e08e07947 */ /* 0x000fea000b800000 */
[----:B------:R-:W-:-:S13]  /*ade0*/  ELECT P6, URZ, PT ;  /* 0x00000000003f782f */ /* 0x000fda00038c0000 */
.L_x_316:
[----:B------:R-:W0:Y:S01]  /*adf0*/  LDC R4, c[0x0][0x28c] ;  /* 0x0000a300ff047b82 */ /* 0x000e220000000800 */
[----:B------:R-:W-:Y:S01]  /*ae00*/  BSSY B1, `(.L_x_296) ;  /* 0x0000047000017945 */ /* 0x000fe20003800000 */
[----:B0-----:R-:W-:-:S13]  /*ae10*/  ISETP.LT.OR P6, PT, R4, 0x1, !P6 ;  /* 0x000000010400780c */ /* 0x001fda00077c1670 */
[----:B------:R-:W-:Y:S05]  /*ae20*/  @P6 BRA `(.L_x_297) ;  /* 0x0000000400106947 */ /* 0x000fea0003800000 */
[----:B------:R-:W-:Y:S02]  /*ae30*/  IMAD R13, R13, 0x2, R10 ;  /* 0x000000020d0d7824 */ /* 0x000fe400078e020a */
[----:B------:R-:W-:Y:S02]  /*ae40*/  IMAD.SHL.U32 R15, R7, 0x100, RZ ;  /* 0x00000100070f7824 */ /* 0x000fe400078e00ff */
[----:B------:R-:W-:Y:S02]  /*ae50*/  IMAD.MOV.U32 R21, RZ, RZ, RZ ;  /* 0x000000ffff157224 */ /* 0x000fe400078e00ff */
[----:B------:R-:W-:Y:S02]  /*ae60*/  IMAD.MOV.U32 R4, RZ, RZ, R11 ;  /* 0x000000ffff047224 */ /* 0x000fe400078e000b */
[----:B------:R-:W-:Y:S02]  /*ae70*/  IMAD.MOV.U32 R5, RZ, RZ, R0 ;  /* 0x000000ffff057224 */ /* 0x000fe400078e0000 */
[----:B------:R-:W-:-:S02]  /*ae80*/  IMAD.MOV.U32 R7, RZ, RZ, R3 ;  /* 0x000000ffff077224 */ /* 0x000fc400078e0003 */
[----:B------:R-:W-:-:S07]  /*ae90*/  IMAD.SHL.U32 R20, R13, 0x40, RZ ;  /* 0x000000400d147824 */ /* 0x000fce00078e00ff */
.L_x_300:
[----:B------:R-:W0:Y:S01]  /*aea0*/  S2UR UR8, SR_CgaCtaId ;  /* 0x00000000000879c3 */ /* 0x000e220000008800 */
[----:B------:R-:W-:Y:S02]  /*aeb0*/  MOV R13, 0x400 ;  /* 0x00000400000d7802 */ /* 0x000fe40000000f00 */
[----:B------:R-:W-:-:S13]  /*aec0*/  LOP3.LUT P1, RZ, R18, 0x7f, RZ, 0xc0, !PT ;  /* 0x0000007f12ff7812 */ /* 0x000fda000782c0ff */
[----:B------:R-:W1:Y:S01]  /*aed0*/  @!P1 LDC R14, c[0x0][0x500] ;  /* 0x00014000ff0e9b82 */ /* 0x000e620000000800 */
[----:B0-----:R-:W-:-:S05]  /*aee0*/  IMAD.U32 R10, RZ, RZ, UR8 ;  /* 0x00000008ff0a7e24 */ /* 0x001fca000f8e00ff */
[----:B------:R-:W-:Y:S02]  /*aef0*/  LEA R24, R10, R13, 0x18 ;  /* 0x0000000d0a187211 */ /* 0x000fe400078ec0ff */
[----:B------:R-:W-:-:S03]  /*af00*/  SHF.L.U32 R13, R5, 0x1f, RZ ;  /* 0x0000001f050d7819 */ /* 0x000fc600000006ff */
[----:B------:R-:W-:-:S04]  /*af10*/  IMAD R22, R7, 0x8, R24 ;  /* 0x0000000807167824 */ /* 0x000fc800078e0218 */
[----:B------:R-:W0:Y:S02]  /*af20*/  SYNCS.PHASECHK.TRANS64.TRYWAIT P0, [R22+URZ+0x20], R13 ;  /* 0x0000200d160075a7 */ /* 0x000e24000800017f */
[----:B01----:R-:W-:Y:S05]  /*af30*/  @!P0 BRA `(.L_x_298) ;  /* 0x0000000c00a88947 */ /* 0x003fea0003800000 */
.L_x_317:
[----:B0-----:R-:W-:Y:S01]  /*af40*/  PRMT R13, R12, 0x9910, RZ ;  /* 0x000099100c0d7816 */ /* 0x001fe200000000ff */
[----:B------:R0:W-:Y:S03]  /*af50*/  @!P1 SYNCS.ARRIVE.TRANS64 RZ, [R22+URZ], R14 ;  /* 0x0000000e16ff99a7 */ /* 0x0001e6000800003f */
[----:B------:R-:W-:-:S13]  /*af60*/  ISETP.NE.AND P0, PT, R13, 0x2, PT ;  /* 0x000000020d00780c */ /* 0x000fda0003f05270 */
[----:B0-----:R-:W-:Y:S05]  /*af70*/  @P0 BRA `(.L_x_299) ;  /* 0x0000000000040947 */ /* 0x001fea0003800000 */
[----:B------:R-:W-:Y:S01]  /*af80*/  BPT.TRAP 0x1 ;  /* 0x000000040000795c */ /* 0x000fe20000300000 */
.L_x_299:
[----:B------:R-:W-:Y:S01]  /*af90*/  IMAD R13, R7, 0x4, R10 ;  /* 0x00000004070d7824 */ /* 0x000fe200078e020a */
[----:B------:R-:W-:Y:S01]  /*afa0*/  R2UR UR34, R21 ;  /* 0x00000000152272ca */ /* 0x000fe200000e0000 */
[----:B------:R-:W-:Y:S01]  /*afb0*/  VIADD R4, R4, 0xffffffff ;  /* 0xffffffff04047836 */ /* 0x000fe20000000000 */
[----:B------:R-:W-:Y:S01]  /*afc0*/  R2UR UR33, R22 ;  /* 0x00000000162172ca */ /* 0x000fe200000e0000 */
[----:B------:R-:W-:Y:S01]  /*afd0*/  IMAD.SHL.U32 R13, R13, 0x800, RZ ;  /* 0x000008000d0d7824 */ /* 0x000fe200078e00ff */
[----:B------:R-:W-:Y:S01]  /*afe0*/  R2UR UR36, R6 ;  /* 0x00000000062472ca */ /* 0x000fe200000e0000 */
[----:B------:R-:W-:Y:S01]  /*aff0*/  UIADD3 UR14, UP0, UR38, 0xf0, URZ ;  /* 0x000000f0260e7890 */ /* 0x000fe2000ff1e03f */
[----:B------:R-:W-:Y:S01]  /*b000*/  R2UR UR35, R20 ;  /* 0x00000000142372ca */ /* 0x000fe200000e0000 */
[--C-:B------:R-:W-:Y:S01]  /*b010*/  IMAD R13, R13, 0x4, R24.reuse ;  /* 0x000000040d0d7824 */ /* 0x100fe200078e0218 */
[----:B------:R-:W-:Y:S01]  /*b020*/  R2UR UR19, R15 ;  /* 0x000000000f1372ca */ /* 0x000fe200000e0000 */
[----:B------:R-:W-:Y:S01]  /*b030*/  IMAD R24, R7, 0x10000, R24 ;  /* 0x0001000007187824 */ /* 0x000fe200078e0218 */
[----:B------:R-:W-:Y:S01]  /*b040*/  UIADD3 UR40, UP1, UR38, 0x1f0, URZ ;  /* 0x000001f026287890 */ /* 0x000fe2000ff3e03f */
[----:B------:R-:W-:Y:S01]  /*b050*/  ISETP.GT.AND P1, PT, R4, 0x1, PT ;  /* 0x000000010400780c */ /* 0x000fe20003f24270 */
[----:B------:R-:W-:Y:S01]  /*b060*/  UIADD3.X UR15, URZ, UR39, URZ, UP0, !UPT ;  /* 0x000000273f0f7290 */ /* 0x000fe200087fe43f */
[----:B------:R-:W-:Y:S01]  /*b070*/  R2UR UR24, R13 ;  /* 0x000000000d1872ca */ /* 0x000fe200000e0000 */
[----:B------:R-:W-:Y:S01]  /*b080*/  UIADD3 UR26, UR34, 0x20, URZ ;  /* 0x00000020221a7890 */ /* 0x000fe2000fffe03f */
[----:B------:R-:W-:Y:S01]  /*b090*/  R2UR UR8, R24 ;  /* 0x00000000180872ca */ /* 0x000fe200000e0000 */
[----:B------:R-:W-:Y:S01]  /*b0a0*/  UIADD3.X UR41, URZ, UR39, URZ, UP1, !UPT ;  /* 0x000000273f297290 */ /* 0x000fe20008ffe43f */
[----:B------:R-:W-:Y:S01]  /*b0b0*/  VIADD R7, R7, 0x1 ;  /* 0x0000000107077836 */ /* 0x000fe20000000000 */
[----:B------:R-:W-:Y:S01]  /*b0c0*/  UMOV UR13, 0x30000 ;  /* 0x00030000000d7882 */ /* 0x000fe20000000000 */
[----:B------:R-:W-:Y:S01]  /*b0d0*/  UMOV UR22, 0x0 ;  /* 0x0000000000167882 */ /* 0x000fe20000000000 */
[----:B------:R-:W-:Y:S01]  /*b0e0*/  UMOV UR23, 0x10000000 ;  /* 0x1000000000177882 */ /* 0x000fe20000000000 */
[----:B------:R-:W-:Y:S01]  /*b0f0*/  UMOV UR25, UR33 ;  /* 0x0000002100197c82 */ /* 0x000fe20008000000 */
[----:B------:R-:W-:Y:S01]  /*b100*/  ISETP.NE.AND P0, PT, R7, 0x4, PT ;  /* 0x000000040700780c */ /* 0x000fe20003f05270 */
[----:B------:R-:W-:Y:S01]  /*b110*/  UMOV UR28, UR36 ;  /* 0x00000024001c7c82 */ /* 0x000fe20008000000 */
[----:B------:R-:W-:Y:S01]  /*b120*/  UMOV UR27, UR35 ;  /* 0x00000023001b7c82 */ /* 0x000fe20008000000 */
[----:B------:R-:W-:Y:S01]  /*b130*/  UMOV UR17, UR33 ;  /* 0x0000002100117c82 */ /* 0x000fe20008000000 */
[----:B------:R-:W-:Y:S01]  /*b140*/  UIADD3 UR32, UR24, 0x100, URZ ;  /* 0x0000010018207890 */ /* 0x000fe2000fffe03f */
[----:B------:R-:W-:Y:S01]  /*b150*/  SEL R14, RZ, 0x1, P0 ;  /* 0x00000001ff0e7807 */ /* 0x000fe20000000000 */
[----:B------:R-:W-:Y:S01]  /*b160*/  UIADD3 UR24, UR24, 0x4100, URZ ;  /* 0x0000410018187890 */ /* 0x000fe2000fffe03f */
[----:B------:R-:W-:Y:S01]  /*b170*/  VIADD R21, R21, 0x40 ;  /* 0x0000004015157836 */ /* 0x000fe20000000000 */
[----:B------:R-:W-:Y:S01]  /*b180*/  UIADD3 UR16, UR8, 0x20100, URZ ;  /* 0x0002010008107890 */ /* 0x000fe2000fffe03f */
[----:B------:R-:W-:Y:S01]  /*b190*/  LOP3.LUT R5, R5, R14, RZ, 0x3c, !PT ;  /* 0x0000000e05057212 */ /* 0x000fe200078e3cff */
[----:B------:R-:W-:Y:S01]  /*b1a0*/  UIADD3 UR8, UR8, 0x28100, URZ ;  /* 0x0002810008087890 */ /* 0x000fe2000fffe03f */
[----:B------:R-:W-:Y:S01]  /*b1b0*/  SEL R7, R7, RZ, P0 ;  /* 0x000000ff07077207 */ /* 0x000fe20000000000 */
[----:B------:R-:W-:Y:S01]  /*b1c0*/  UMOV UR18, UR34 ;  /* 0x0000002200127c82 */ /* 0x000fe20008000000 */
[----:B------:R-:W-:Y:S01]  /*b1d0*/  UMOV UR20, UR36 ;  /* 0x0000002400147c82 */ /* 0x000fe20008000000 */
[----:B------:R0:W-:Y:S01]  /*b1e0*/  UTMALDG.3D.MULTICAST [UR32], [UR14], UR13, desc[UR22] ;  /* 0x000016200e0073b4 */ /* 0x0001e2000801180d */
[----:B------:R-:W-:Y:S01]  /*b1f0*/  UMOV UR9, UR33 ;  /* 0x0000002100097c82 */ /* 0x000fe20008000000 */
[----:B------:R-:W-:Y:S01]  /*b200*/  UMOV UR11, UR19 ;  /* 0x00000013000b7c82 */ /* 0x000fe20008000000 */
[----:B------:R-:W-:Y:S01]  /*b210*/  UMOV UR12, UR36 ;  /* 0x00000024000c7c82 */ /* 0x000fe20008000000 */
[----:B------:R-:W-:Y:S01]  /*b220*/  UMOV UR10, UR26 ;  /* 0x0000001a000a7c82 */ /* 0x000fe20008000000 */
[----:B------:R0:W-:Y:S01]  /*b230*/  UTMALDG.3D.MULTICAST [UR24], [UR14], UR13, desc[UR22] ;  /* 0x000016180e0073b4 */ /* 0x0001e2000801180d */
[----:B------:R0:W-:Y:S01]  /*b240*/  UTMALDG.3D [UR16], [UR40], desc[UR22] ;  /* 0x00001610280075b4 */ /* 0x0001e20008011000 */
[----:B------:R0:W-:Y:S02]  /*b250*/  UTMALDG.3D [UR8], [UR40], desc[UR22] ;  /* 0x00001608280075b4 */ /* 0x0001e40008011000 */
[----:B0-----:R-:W-:Y:S05]  /*b260*/  @P1 BRA `(.L_x_300) ;  /* 0xfffffffc000c1947 */ /* 0x001fea000383ffff */
.L_x_297:
[----:B------:R-:W-:Y:S05]  /*b270*/  BSYNC B1 ;  /* 0x0000000000017941 */ /* 0x000fea0003800000 */
.L_x_296:
[----:B------:R-:W-:Y:S01]  /*b280*/  LOP3.LUT P1, RZ, R9, 0xff, RZ, 0xc0, !PT ;  /* 0x000000ff09ff7812 */ /* 0x000fe2000782c0ff */
[----:B------:R-:W-:Y:S01]  /*b290*/  IMAD.IADD R3, R8, 0x1, R3 ;  /* 0x0000000108037824 */ /* 0x000fe200078e0203 */
[----:B------:R-:W-:Y:S01]  /*b2a0*/  IADD3 R16, P2, R16, UR30, RZ ;  /* 0x0000001e10107c10 */ /* 0x000fe2000ff5e0ff */
[----:B------:R-:W-:Y:S01]  /*b2b0*/  ULDC.64 UR8, c[0x0][0x650] ;  /* 0x0001940000087ab9 */ /* 0x000fe20000000a00 */
[----:B------:R-:W-:Y:S01]  /*b2c0*/  BSSY B1, `(.L_x_301) ;  /* 0x000006c000017945 */ /* 0x000fe20003800000 */
[----:B------:R-:W-:Y:S01]  /*b2d0*/  IMAD.MOV.U32 R13, RZ, RZ, -0x1 ;  /* 0xffffffffff0d7424 */ /* 0x000fe200078e00ff */
[----:B------:R-:W-:Y:S01]  /*b2e0*/  ISETP.GT.U32.AND P0, PT, R3, 0x3, PT ;  /* 0x000000030300780c */ /* 0x000fe20003f04070 */
[----:B------:R-:W-:Y:S01]  /*b2f0*/  IMAD.MOV.U32 R7, RZ, RZ, -0x1 ;  /* 0xffffffffff077424 */ /* 0x000fe200078e00ff */
[----:B------:R-:W-:Y:S01]  /*b300*/  SHF.R.U32.HI R4, RZ, 0x2, R3 ;  /* 0x00000002ff047819 */ /* 0x000fe20000011603 */
[----:B------:R-:W-:Y:S01]  /*b310*/  IMAD.MOV.U32 R6, RZ, RZ, -0x1 ;  /* 0xffffffffff067424 */ /* 0x000fe200078e00ff */
[----:B------:R-:W-:-:S02]  /*b320*/  ISETP.LT.U32.AND P0, PT, R8, 0x4, P0 ;  /* 0x000000040800780c */ /* 0x000fc40000701070 */
[----:B------:R-:W-:Y:S01]  /*b330*/  IADD3.X R17, R17, UR7, RZ, P2, !PT ;  /* 0x0000000711117c10 */ /* 0x000fe200097fe4ff */
[----:B------:R-:W0:Y:S01]  /*b340*/  @P1 S2R R10, SR_CgaCtaId ;  /* 0x00000000000a1919 */ /* 0x000e220000008800 */
[----:B------:R-:W-:Y:S02]  /*b350*/  @P1 MOV R5, 0x400 ;  /* 0x0000040000051802 */ /* 0x000fe40000000f00 */
[----:B------:R-:W-:Y:S02]  /*b360*/  ISETP.GE.U32.AND P2, PT, R16, UR8, PT ;  /* 0x0000000810007c0c */ /* 0x000fe4000bf46070 */
[----:B------:R-:W-:Y:S02]  /*b370*/  LOP3.LUT R4, R4, 0x1, RZ, 0xc0, !PT ;  /* 0x0000000104047812 */ /* 0x000fe400078ec0ff */
[----:B------:R-:W-:Y:S02]  /*b380*/  LOP3.LUT R3, R3, 0x3, RZ, 0xc0, !PT ;  /* 0x0000000303037812 */ /* 0x000fe400078ec0ff */
[----:B------:R-:W-:-:S02]  /*b390*/  PRMT R9, RZ, 0x7610, R9 ;  /* 0x00007610ff097816 */ /* 0x000fc40000000009 */
[----:B0-----:R-:W-:-:S04]  /*b3a0*/  @P1 LEA R5, R10, R5, 0x18 ;  /* 0x000000050a051211 */ /* 0x001fc800078ec0ff */
[----:B------:R0:W-:Y:S01]  /*b3b0*/  @P1 SYNCS.ARRIVE.TRANS64.A1T0 RZ, [R5+URZ+0x58], RZ ;  /* 0x000058ff05ff19a7 */ /* 0x0001e2000810003f */
[----:B------:R-:W-:-:S04]  /*b3c0*/  ISETP.NE.U32.AND P1, PT, R4, 0x1, PT ;  /* 0x000000010400780c */ /* 0x000fc80003f25070 */
[----:B------:R-:W-:Y:S02]  /*b3d0*/  ISETP.GT.U32.AND P1, PT, R8, 0x3, !P1 ;  /* 0x000000030800780c */ /* 0x000fe40004f24070 */
[----:B0-----:R-:W-:Y:S02]  /*b3e0*/  SEL R5, RZ, 0x1, !P0 ;  /* 0x00000001ff057807 */ /* 0x001fe40004000000 */
[----:B------:R-:W-:Y:S02]  /*b3f0*/  ISETP.GE.U32.AND.EX P0, PT, R17, UR9, PT, P2 ;  /* 0x0000000911007c0c */ /* 0x000fe4000bf06120 */
[----:B------:R-:W-:-:S04]  /*b400*/  SEL R4, RZ, 0x1, !P1 ;  /* 0x00000001ff047807 */ /* 0x000fc80004800000 */
[----:B------:R-:W-:Y:S02]  /*b410*/  LOP3.LUT R0, R4, R0, R5, 0x96, !PT ;  /* 0x0000000004007212 */ /* 0x000fe400078e9605 */
[----:B------:R-:W-:-:S05]  /*b420*/  PRMT R4, RZ, 0x7610, R4 ;  /* 0x00007610ff047816 */ /* 0x000fca0000000004 */
[----:B------:R-:W-:Y:S05]  /*b430*/  @P0 BRA `(.L_x_302) ;  /* 0x0000000400500947 */ /* 0x000fea0003800000 */
[----:B------:R-:W0:Y:S01]  /*b440*/  S2R R15, SR_CTAID.X ;  /* 0x00000000000f7919 */ /* 0x000e220000002500 */
[----:B------:R-:W-:Y:S01]  /*b450*/  ULDC.64 UR8, c[0x0][0x628] ;  /* 0x00018a0000087ab9 */ /* 0x000fe20000000a00 */
[----:B------:R-:W1:Y:S01]  /*b460*/  LDC R20, c[0x0][0x144] ;  /* 0x00005100ff147b82 */ /* 0x000e620000000800 */
[----:B------:R-:W-:Y:S01]  /*b470*/  ISETP.NE.U32.AND P0, PT, RZ, UR8, PT ;  /* 0x00000008ff007c0c */ /* 0x000fe2000bf05070 */
[----:B------:R-:W2:Y:S01]  /*b480*/  S2R R13, SR_CTAID.Y ;  /* 0x00000000000d7919 */ /* 0x000ea20000002600 */
[----:B------:R-:W-:Y:S01]  /*b490*/  ULDC UR11, c[0x0][0x630] ;  /* 0x00018c00000b7ab9 */ /* 0x000fe20000000800 */
[----:B------:R-:W-:Y:S01]  /*b4a0*/  ULDC UR12, c[0x0][0x150] ;  /* 0x00005400000c7ab9 */ /* 0x000fe20000000800 */
[----:B------:R-:W-:Y:S01]  /*b4b0*/  ISETP.NE.AND.EX P0, PT, RZ, UR9, PT, P0 ;  /* 0x00000009ff007c0c */ /* 0x000fe2000bf05300 */
[----:B------:R-:W-:Y:S02]  /*b4c0*/  IMAD.MOV.U32 R4, RZ, RZ, R16 ;  /* 0x000000ffff047224 */ /* 0x000fe400078e0010 */
[----:B------:R-:W-:Y:S01]  /*b4d0*/  IMAD.MOV.U32 R5, RZ, RZ, R17 ;  /* 0x000000ffff057224 */ /* 0x000fe200078e0011 */
[----:B0-----:R-:W-:-:S09]  /*b4e0*/  I2FP.F32.U32 R22, R15 ;  /* 0x0000000f00167245 */ /* 0x001fd20000201000 */
[----:B------:R-:W-:Y:S05]  /*b4f0*/  @!P0 BRA `(.L_x_303) ;  /* 0x0000000000288947 */ /* 0x000fea0003800000 */
[----:B------:R-:W-:Y:S02]  /*b500*/  ULDC UR10, c[0x0][0x634] ;  /* 0x00018d00000a7ab9 */ /* 0x000fe40000000800 */
[----:B------:R-:W-:-:S05]  /*b510*/  IADD3 R5, P0, R16, UR10, RZ ;  /* 0x0000000a10057c10 */ /* 0x000fca000ff1e0ff */
[----:B------:R-:W-:-:S04]  /*b520*/  IMAD.X R21, RZ, RZ, R17, P0 ;  /* 0x000000ffff157224 */ /* 0x000fc800000e0611 */
[----:B------:R-:W-:-:S04]  /*b530*/  IMAD.WIDE.U32 R6, R21, UR8, RZ ;  /* 0x0000000815067c25 */ /* 0x000fc8000f8e00ff */
[----:B------:R-:W-:-:S04]  /*b540*/  IMAD.WIDE.U32 R6, P0, R5, UR9, R6 ;  /* 0x0000000905067c25 */ /* 0x000fc8000f800006 */
[----:B------:R-:W-:-:S04]  /*b550*/  IMAD.WIDE.U32 R4, R5, UR8, RZ ;  /* 0x0000000805047c25 */ /* 0x000fc8000f8e00ff */
[----:B------:R-:W-:Y:S01]  /*b560*/  IMAD.MOV.U32 R4, RZ, RZ, R7 ;  /* 0x000000ffff047224 */ /* 0x000fe200078e0007 */
[----:B------:R-:W-:Y:S01]  /*b570*/  IADD3 RZ, P1, R5, R6, RZ ;  /* 0x0000000605ff7210 */ /* 0x000fe20007f3e0ff */
[----:B------:R-:W-:-:S04]  /*b580*/  IMAD.X R5, RZ, RZ, RZ, P0 ;  /* 0x000000ffff057224 */ /* 0x000fc800000e06ff */
[----:B------:R-:W-:-:S08]  /*b590*/  IMAD.WIDE.U32.X R4, R21, UR9, R4, P1 ;  /* 0x0000000915047c25 */ /* 0x000fd000088e0404 */
.L_x_303:
[----:B------:R-:W-:Y:S01]  /*b5a0*/  FMUL R22, R22, UR12 ;  /* 0x0000000c16167c20 */ /* 0x000fe20008400000 */
[--C-:B------:R-:W-:Y:S01]  /*b5b0*/  SHF.R.U64 R14, R4, UR11, R5.reuse ;  /* 0x0000000b040e7c19 */ /* 0x100fe20008001205 */
[----:B------:R-:W-:Y:S01]  /*b5c0*/  ULDC.64 UR8, c[0x0][0x620] ;  /* 0x0001880000087ab9 */ /* 0x000fe20000000a00 */
[----:B------:R-:W-:Y:S01]  /*b5d0*/  SHF.R.U32.HI R4, RZ, UR11, R5 ;  /* 0x0000000bff047c19 */ /* 0x000fe20008011605 */
[----:B------:R-:W-:Y:S01]  /*b5e0*/  ULDC.64 UR10, c[0x0][0x640] ;  /* 0x00019000000a7ab9 */ /* 0x000fe20000000a00 */
[----:B------:R-:W-:Y:S01]  /*b5f0*/  IADD3 R5, P0, RZ, -R14, RZ ;  /* 0x8000000eff057210 */ /* 0x000fe20007f1e0ff */
[----:B------:R-:W0:Y:S04]  /*b600*/  F2I.U32.TRUNC.NTZ R22, R22 ;  /* 0x0000001600167305 */ /* 0x000e28000020f000 */
[----:B------:R-:W-:Y:S01]  /*b610*/  IMAD.X R4, RZ, RZ, ~R4, P0 ;  /* 0x000000ffff047224 */ /* 0x000fe200000e0e04 */
[----:B------:R-:W-:-:S03]  /*b620*/  ISETP.NE.U32.AND P0, PT, RZ, UR10, PT ;  /* 0x0000000aff007c0c */ /* 0x000fc6000bf05070 */
[----:B------:R-:W-:Y:S01]  /*b630*/  IMAD R4, R4, UR8, RZ ;  /* 0x0000000804047c24 */ /* 0x000fe2000f8e02ff */
[----:B------:R-:W-:-:S03]  /*b640*/  ISETP.NE.AND.EX P0, PT, RZ, UR11, PT, P0 ;  /* 0x0000000bff007c0c */ /* 0x000fc6000bf05300 */
[C---:B------:R-:W-:Y:S01]  /*b650*/  IMAD R7, R5.reuse, UR9, R4 ;  /* 0x0000000905077c24 */ /* 0x040fe2000f8e0204 */
[----:B------:R-:W-:Y:S01]  /*b660*/  ULDC UR9, c[0x0][0x154] ;  /* 0x0000550000097ab9 */ /* 0x000fe20000000800 */
[----:B------:R-:W-:Y:S01]  /*b670*/  IMAD.WIDE.U32 R4, R5, UR8, R16 ;  /* 0x0000000805047c25 */ /* 0x000fe2000f8e0010 */
[----:B------:R-:W-:-:S03]  /*b680*/  ULDC UR8, c[0x0][0x618] ;  /* 0x0001860000087ab9 */ /* 0x000fc60000000800 */
[----:B0-----:R-:W-:Y:S02]  /*b690*/  IMAD.MOV R6, RZ, RZ, -R22 ;  /* 0x000000ffff067224 */ /* 0x001fe400078e0a16 */
[----:B------:R-:W-:Y:S02]  /*b6a0*/  IMAD.IADD R5, R5, 0x1, R7 ;  /* 0x0000000105057824 */ /* 0x000fe400078e0207 */
[----:B-1----:R-:W-:Y:S01]  /*b6b0*/  IMAD R15, R20, R6, R15 ;  /* 0x00000006140f7224 */ /* 0x002fe200078e020f */
[----:B--2---:R-:W-:Y:S01]  /*b6c0*/  I2FP.F32.U32 R6, R13 ;  /* 0x0000000d00067245 */ /* 0x004fe20000201000 */
[----:B------:R-:W0:Y:S01]  /*b6d0*/  LDC R20, c[0x0][0x148] ;  /* 0x00005200ff147b82 */ /* 0x000e220000000800 */
[--C-:B------:R-:W-:Y:S02]  /*b6e0*/  SHF.R.U64 R21, R4, UR8, R5.reuse ;  /* 0x0000000804157c19 */ /* 0x100fe40008001205 */
[----:B------:R-:W-:Y:S01]  /*b6f0*/  SHF.R.U32.HI R4, RZ, UR8, R5 ;  /* 0x00000008ff047c19 */ /* 0x000fe20008011605 */
[----:B------:R-:W-:Y:S01]  /*b700*/  FMUL R6, R6, UR9 ;  /* 0x0000000906067c20 */ /* 0x000fe20008400000 */
[----:B------:R-:W-:-:S02]  /*b710*/  ULDC UR8, c[0x0][0x608] ;  /* 0x0001820000087ab9 */ /* 0x000fc40000000800 */
[--C-:B------:R-:W-:Y:S01]  /*b720*/  SHF.R.U64 R23, R21, UR8, R4.reuse ;  /* 0x0000000815177c19 */ /* 0x100fe20008001204 */
[----:B------:R1:W2:Y:S01]  /*b730*/  F2I.U32.TRUNC.NTZ R24, R6 ;  /* 0x0000000600187305 */ /* 0x0002a2000020f000 */
[----:B------:R-:W-:Y:S01]  /*b740*/  SHF.R.U32.HI R4, RZ, UR8, R4 ;  /* 0x00000008ff047c19 */ /* 0x000fe20008011604 */
[----:B------:R-:W-:-:S03]  /*b750*/  ULDC UR8, c[0x0][0x658] ;  /* 0x0001960000087ab9 */ /* 0x000fc60000000800 */
[--C-:B------:R-:W-:Y:S02]  /*b760*/  SHF.R.U64 R22, R23, UR8, R4.reuse ;  /* 0x0000000817167c19 */ /* 0x100fe40008001204 */
[----:B------:R-:W-:-:S03]  /*b770*/  SHF.R.U32.HI R25, RZ, UR8, R4 ;  /* 0x00000008ff197c19 */ /* 0x000fc60008011604 */
[----:B------:R-:W-:Y:S02]  /*b780*/  IMAD.MOV.U32 R4, RZ, RZ, R22 ;  /* 0x000000ffff047224 */ /* 0x000fe400078e0016 */
[----:B------:R-:W-:Y:S01]  /*b790*/  IMAD.MOV.U32 R5, RZ, RZ, R25 ;  /* 0x000000ffff057224 */ /* 0x000fe200078e0019 */
[----:B-1----:R-:W-:Y:S06]  /*b7a0*/  @!P0 BRA `(.L_x_304) ;  /* 0x0000000000288947 */ /* 0x002fec0003800000 */
        /* <DEDUP_REMOVED lines=10> */
.L_x_304:
[----:B------:R-:W-:Y:S01]  /*b850*/  ISETP.NE.AND P0, PT, R2, 0x1, PT ;  /* 0x000000010200780c */ /* 0x000fe20003f05270 */
[----:B------:R-:W-:Y:S01]  /*b860*/  ULDC UR8, c[0x0][0x648] ;  /* 0x0001920000087ab9 */ /* 0x000fe20000000800 */
[----:B------:R-:W-:Y:S01]  /*b870*/  LOP3.LUT R23, R23, UR6, RZ, 0xc0, !PT ;  /* 0x0000000617177c12 */ /* 0x000fe2000f8ec0ff */
[----:B--2---:R-:W-:Y:S01]  /*b880*/  IMAD.MOV R24, RZ, RZ, -R24 ;  /* 0x000000ffff187224 */ /* 0x004fe200078e0a18 */
[----:B------:R-:W-:Y:S01]  /*b890*/  SHF.R.U64 R4, R4, UR8, R5 ;  /* 0x0000000804047c19 */ /* 0x000fe20008001205 */
[----:B------:R-:W-:Y:S01]  /*b8a0*/  ULDC UR8, c[0x0][0x638] ;  /* 0x00018e0000087ab9 */ /* 0x000fe20000000800 */
[----:B------:R-:W-:Y:S01]  /*b8b0*/  LOP3.LUT R21, R21, UR4, RZ, 0xc0, !PT ;  /* 0x0000000415157c12 */ /* 0x000fe2000f8ec0ff */
[----:B------:R-:W-:Y:S01]  /*b8c0*/  ULDC UR9, c[0x0][0x610] ;  /* 0x0001840000097ab9 */ /* 0x000fe20000000800 */
[----:B------:R-:W-:Y:S02]  /*b8d0*/  IMAD.MOV.U32 R6, RZ, RZ, R14 ;  /* 0x000000ffff067224 */ /* 0x000fe400078e000e */
[----:B------:R-:W-:-:S02]  /*b8e0*/  IMAD.MOV R5, RZ, RZ, -R4 ;  /* 0x000000ffff057224 */ /* 0x000fc400078e0a04 */
[----:B------:R-:W-:Y:S02]  /*b8f0*/  IMAD R4, R4, UR5, R23 ;  /* 0x0000000504047c24 */ /* 0x000fe4000f8e0217 */
[----:B0-----:R-:W-:Y:S02]  /*b900*/  @P0 IMAD R15, R20, R24, R13 ;  /* 0x00000018140f0224 */ /* 0x001fe400078e020d */
[----:B------:R-:W-:Y:S01]  /*b910*/  IMAD R22, R5, UR8, R22 ;  /* 0x0000000805167c24 */ /* 0x000fe2000f8e0216 */
[----:B------:R-:W-:Y:S01]  /*b920*/  ULDC UR8, c[0x0][0x600] ;  /* 0x0001800000087ab9 */ /* 0x000fe20000000800 */
[----:B------:R-:W-:Y:S02]  /*b930*/  IMAD R15, R4, UR9, R15 ;  /* 0x00000009040f7c24 */ /* 0x000fe4000f8e020f */
[----:B------:R-:W-:Y:S02]  /*b940*/  IMAD R22, R22, UR8, R21 ;  /* 0x0000000816167c24 */ /* 0x000fe4000f8e0215 */
[----:B------:R-:W-:-:S03]  /*b950*/  IMAD.MOV.U32 R4, RZ, RZ, 0x1 ;  /* 0x00000001ff047424 */ /* 0x000fc600078e00ff */
[----:B------:R-:W-:Y:S02]  /*b960*/  SEL R7, R22, R15, !P0 ;  /* 0x0000000f16077207 */ /* 0x000fe40004000000 */
[----:B------:R-:W-:-:S07]  /*b970*/  SEL R13, R15, R22, !P0 ;  /* 0x000000160f0d7207 */ /* 0x000fce0004000000 */
.L_x_302:
[----:B------:R-:W-:Y:S05]  /*b980*/  BSYNC B1 ;  /* 0x0000000000017941 */ /* 0x000fea0003800000 */
.L_x_301:
[----:B------:R-:W-:-:S13]  /*b990*/  LOP3.LUT P0, RZ, R4, 0xff, RZ, 0xc0, !PT ;  /* 0x000000ff04ff7812 */ /* 0x000fda000780c0ff */
[----:B------:R-:W-:Y:S05]  /*b9a0*/  @P0 BRA `(.L_x_305) ;  /* 0xfffffff400040947 */ /* 0x000fea000383ffff */
[----:B------:R-:W-:Y:S05]  /*b9b0*/  BSYNC B0 ;  /* 0x0000000000007941 */ /* 0x000fea0003800000 */
.L_x_294:
[----:B------:R-:W-:-:S03]  /*b9c0*/  UMOV UR8, 0xffffffff ;  /* 0xffffffff00087882 */ /* 0x000fc60000000000 */
[----:B------:R-:W-:Y:S05]  /*b9d0*/  BRA.DIV UR8, `(.L_x_306) ;  /* 0x0000000608147947 */ /* 0x000fea000b800000 */
[----:B------:R-:W-:-:S13]  /*b9e0*/  ELECT P6, URZ, PT ;  /* 0x00000000003f782f */ /* 0x000fda00038c0000 */
.L_x_320:
[----:B------:R-:W-:Y:S04]  /*b9f0*/  BSSY B0, `(.L_x_307) ;  /* 0x000002b000007945 */ /* 0x000fe80003800000 */
[----:B------:R-:W-:Y:S05]  /*ba00*/  @!P6 BRA `(.L_x_308) ;  /* 0x0000000000a4e947 */ /* 0x000fea0003800000 */
[----:B------:R-:W-:-:S04]  /*ba10*/  LOP3.LUT R19, R19, 0x2, RZ, 0xfc, !PT ;  /* 0x0000000213137812 */ /* 0x000fc800078efcff */
[----:B------:R-:W-:-:S13]  /*ba20*/  ISETP.NE.AND P0, PT, R19, 0x3, PT ;  /* 0x000000031300780c */ /* 0x000fda0003f05270 */
[----:B------:R-:W-:Y:S05]  /*ba30*/  @!P0 BRA `(.L_x_309) ;  /* 0x0000000000048947 */ /* 0x000fea0003800000 */
[----:B------:R-:W-:Y:S01]  /*ba40*/  BPT.TRAP 0x1 ;  /* 0x000000040000795c */ /* 0x000fe20000300000 */
.L_x_309:
[----:B------:R-:W0:Y:S01]  /*ba50*/  S2R R5, SR_CgaCtaId ;  /* 0x0000000000057919 */ /* 0x000e220000008800 */
[----:B------:R-:W-:Y:S02]  /*ba60*/  MOV R2, 0x400 ;  /* 0x0000040000027802 */ /* 0x000fe40000000f00 */
[----:B------:R-:W-:Y:S02]  /*ba70*/  SHF.L.U32 R4, R0, 0x1f, RZ ;  /* 0x0000001f00047819 */ /* 0x000fe400000006ff */
[----:B0-----:R-:W-:-:S05]  /*ba80*/  LEA R2, R5, R2, 0x18 ;  /* 0x0000000205027211 */ /* 0x001fca00078ec0ff */
[----:B------:R-:W-:-:S04]  /*ba90*/  VIADD R2, R2, 0x20 ;  /* 0x0000002002027836 */ /* 0x000fc80000000000 */
[C---:B------:R-:W-:Y:S02]  /*baa0*/  IMAD R7, R3.reuse, 0x8, R2 ;  /* 0x0000000803077824 */ /* 0x040fe400078e0202 */
[----:B------:R-:W-:Y:S02]  /*bab0*/  VIADD R3, R3, 0x1 ;  /* 0x0000000103037836 */ /* 0x000fe40000000000 */
[----:B------:R-:W0:Y:S03]  /*bac0*/  SYNCS.PHASECHK.TRANS64.TRYWAIT P0, [R7+URZ], R4 ;  /* 0x00000004070075a7 */ /* 0x000e26000800017f */
[----:B------:R-:W-:-:S04]  /*bad0*/  ISETP.NE.AND P1, PT, R3, 0x4, PT ;  /* 0x000000040300780c */ /* 0x000fc80003f25270 */
[----:B------:R-:W-:Y:S02]  /*bae0*/  SEL R5, RZ, 0x1, P1 ;  /* 0x00000001ff057807 */ /* 0x000fe40000800000 */
[----:B------:R-:W-:Y:S02]  /*baf0*/  SEL R3, R3, RZ, P1 ;  /* 0x000000ff03037207 */ /* 0x000fe40000800000 */
[----:B------:R-:W-:-:S03]  /*bb00*/  LOP3.LUT R6, R0, R5, RZ, 0x3c, !PT ;  /* 0x0000000500067212 */ /* 0x000fc600078e3cff */
[----:B------:R-:W-:Y:S01]  /*bb10*/  IMAD R8, R3, 0x8, R2 ;  /* 0x0000000803087824 */ /* 0x000fe200078e0202 */
[----:B------:R-:W-:Y:S01]  /*bb20*/  SHF.L.U32 R5, R6, 0x1f, RZ ;  /* 0x0000001f06057819 */ /* 0x000fe200000006ff */
[----:B0-----:R-:W-:Y:S06]  /*bb30*/  @!P0 BRA `(.L_x_310) ;  /* 0x0000000000dc8947 */ /* 0x001fec0003800000 */
.L_x_321:
[----:B------:R-:W1:Y:S01]  /*bb40*/  SYNCS.PHASECHK.TRANS64.TRYWAIT P0, [R8+URZ], R5 ;  /* 0x00000005080075a7 */ /* 0x000e62000800017f */
[----:B------:R-:W-:-:S05]  /*bb50*/  VIADD R0, R3, 0x1 ;  /* 0x0000000103007836 */ /* 0x000fca0000000000 */
[----:B------:R-:W-:-:S04]  /*bb60*/  ISETP.NE.AND P1, PT, R0, 0x4, PT ;  /* 0x000000040000780c */ /* 0x000fc80003f25270 */
[----:B------:R-:W-:Y:S02]  /*bb70*/  SEL R3, RZ, 0x1, P1 ;  /* 0x00000001ff037807 */ /* 0x000fe40000800000 */
[----:B0-----:R-:W-:Y:S02]  /*bb80*/  SEL R7, R0, RZ, P1 ;  /* 0x000000ff00077207 */ /* 0x001fe40000800000 */
[----:B------:R-:W-:-:S03]  /*bb90*/  LOP3.LUT R9, R6, R3, RZ, 0x3c, !PT ;  /* 0x0000000306097212 */ /* 0x000fc600078e3cff */
[----:B------:R-:W-:Y:S01]  /*bba0*/  IMAD R11, R7, 0x8, R2 ;  /* 0x00000008070b7824 */ /* 0x000fe200078e0202 */
[----:B------:R-:W-:Y:S01]  /*bbb0*/  SHF.L.U32 R6, R9, 0x1f, RZ ;  /* 0x0000001f09067819 */ /* 0x000fe200000006ff */
[----:B-1----:R-:W-:Y:S06]  /*bbc0*/  @!P0 BRA `(.L_x_311) ;  /* 0x0000000000cc8947 */ /* 0x002fec0003800000 */
.L_x_322:
[----:B------:R-:W1:Y:S01]  /*bbd0*/  SYNCS.PHASECHK.TRANS64.TRYWAIT P0, [R11+URZ], R6 ;  /* 0x000000060b0075a7 */ /* 0x000e62000800017f */
[----:B------:R-:W-:-:S05]  /*bbe0*/  VIADD R0, R7, 0x1 ;  /* 0x0000000107007836 */ /* 0x000fca0000000000 */
[----:B------:R-:W-:-:S04]  /*bbf0*/  ISETP.NE.AND P1, PT, R0, 0x4, PT ;  /* 0x000000040000780c */ /* 0x000fc80003f25270 */
[----:B------:R-:W-:Y:S02]  /*bc00*/  SEL R4, RZ, 0x1, P1 ;  /* 0x00000001ff047807 */ /* 0x000fe40000800000 */
[----:B------:R-:W-:Y:S02]  /*bc10*/  SEL R3, R0, RZ, P1 ;  /* 0x000000ff00037207 */ /* 0x000fe40000800000 */
[----:B------:R-:W-:Y:S01]  /*bc20*/  LOP3.LUT R0, R9, R4, RZ, 0x3c, !PT ;  /* 0x0000000409007212 */ /* 0x000fe200078e3cff */
[----:B-1----:R-:W-:Y:S06]  /*bc30*/  @!P0 BRA `(.L_x_312) ;  /* 0x0000000000c48947 */ /* 0x002fec0003800000 */
.L_x_323:
[----:B------:R-:W-:Y:S01]  /*bc40*/  IMAD R3, R3, 0x8, R2 ;  /* 0x0000000803037824 */ /* 0x000fe200078e0202 */
[----:B------:R-:W-:-:S07]  /*bc50*/  SHF.L.U32 R0, R0, 0x1f, RZ ;  /* 0x0000001f00007819 */ /* 0x000fce00000006ff */
.L_x_313:
[----:B--2---:R2:W3:Y:S02]  /*bc60*/  SYNCS.PHASECHK.TRANS64.TRYWAIT P0, [R3+URZ], R0 ;  /* 0x00000000030075a7 */ /* 0x0044e4000800017f */
[----:B---3--:R-:W-:Y:S05]  /*bc70*/  @!P0 NANOSLEEP.SYNCS 0x989680 ;  /* 0x009896800000895d */ /* 0x008fea0003900000 */
[----:B------:R-:W3:Y:S02]  /*bc80*/  @!P0 SYNCS.PHASECHK.TRANS64 P0, [R3+URZ], R0 ;  /* 0x00000000030085a7 */ /* 0x000ee4000800007f */
[----:B---3--:R-:W-:Y:S05]  /*bc90*/  @!P0 BRA `(.L_x_313) ;  /* 0xfffffffc00f08947 */ /* 0x008fea000383ffff */
.L_x_308:
[----:B------:R-:W-:Y:S05]  /*bca0*/  BSYNC B0 ;  /* 0x0000000000007941 */ /* 0x000fea0003800000 */
.L_x_307:
[----:B------:R-:W-:Y:S05]  /*bcb0*/  EXIT ;  /* 0x000000000000794d */ /* 0x000fea0003800000 */
.L_x_21:
[----:B---3--:R3:W4:Y:S02]  /*bcc0*/  SYNCS.PHASECHK.TRANS64.TRYWAIT P1, [R3+URZ], R0 ;  /* 0x00000000030075a7 */ /* 0x008724000802017f */
[----:B----4-:R-:W-:Y:S05]  /*bcd0*/  @!P1 NANOSLEEP.SYNCS 0x989680 ;  /* 0x009896800000995d */ /* 0x010fea0003900000 */
[----:B------:R-:W4:Y:S02]  /*bce0*/  @!P1 SYNCS.PHASECHK.TRANS64 P1, [R3+URZ], R0 ;  /* 0x00000000030095a7 */ /* 0x000f24000802007f */
[----:B----4-:R-:W-:Y:S05]  /*bcf0*/  @!P1 BRA `(.L_x_21) ;  /* 0xfffffffc00f09947 */ /* 0x010fea000383ffff */
[----:B------:R-:W-:Y:S05]  /*bd00*/  BRA `(.L_x_20) ;  /* 0xffffff5400e87947 */ /* 0x000fea000383ffff */
.L_x_26:
[----:B-1----:R1:W2:Y:S02]  /*bd10*/  SYNCS.PHASECHK.TRANS64.TRYWAIT P1, [R5+URZ], R4 ;  /* 0x00000004050075a7 */ /* 0x0022a4000802017f */
[----:B--2---:R-:W-:Y:S05]  /*bd20*/  @!P1 NANOSLEEP.SYNCS 0x989680 ;  /* 0x009896800000995d */ /* 0x004fea0003900000 */
[----:B------:R-:W2:Y:S02]  /*bd30*/  @!P1 SYNCS.PHASECHK.TRANS64 P1, [R5+URZ], R4 ;  /* 0x00000004050095a7 */ /* 0x000ea4000802007f */
[----:B--2---:R-:W-:Y:S05]  /*bd40*/  @!P1 BRA `(.L_x_26) ;  /* 0xfffffffc00f09947 */ /* 0x004fea000383ffff */
[----:B------:R-:W-:Y:S05]  /*bd50*/  BRA `(.L_x_25) ;  /* 0xffffff5c00647947 */ /* 0x000fea000383ffff */
.L_x_295:
[----:B------:R-:W-:Y:S01]  /*bd60*/  BSSY B1, `(.L_x_314) ;  /* 0x0000006000017945 */ /* 0x000fe20003800000 */
[----:B------:R-:W-:-:S07]  /*bd70*/  IMAD.MOV.U32 R15, RZ, RZ, -0x1 ;  /* 0xffffffffff0f7424 */ /* 0x000fce00078e00ff */
[----:B------:R-:W-:Y:S05]  /*bd80*/  WARPSYNC.COLLECTIVE R15, `(.L_x_315) ;  /* 0x000000000f0c7348 */ /* 0x000fea0003c00000 */
[----:B------:R-:W-:Y:S02]  /*bd90*/  ELECT P6, UR62, PT ;  /* 0x00000000003e782f */ /* 0x000fe400038c0000 */
[----:B------:R-:W-:Y:S01]  /*bda0*/  MOV R14, UR62 ;  /* 0x0000003e000e7c02 */ /* 0x000fe20008000f00 */
[----:B------:R-:W-:Y:S10]  /*bdb0*/  ENDCOLLECTIVE ;  /* 0x000000000000791b */ /* 0x000ff40003800000 */
.L_x_315:
[----:B------:R-:W-:Y:S05]  /*bdc0*/  BSYNC B1 ;  /* 0x0000000000017941 */ /* 0x000fea0003800000 */
.L_x_314:
[----:B------:R-:W-:Y:S05]  /*bdd0*/  BRA `(.L_x_316) ;  /* 0xfffffff000047947 */ /* 0x000fea000383ffff */
.L_x_298:
[----:B0-----:R0:W1:Y:S02]  /*bde0*/  SYNCS.PHASECHK.TRANS64.TRYWAIT P0, [R22+URZ+0x20], R13 ;  /* 0x0000200d160075a7 */ /* 0x001064000800017f */
[----:B-1----:R-:W-:Y:S05]  /*bdf0*/  @!P0 NANOSLEEP.SYNCS 0x989680 ;  /* 0x009896800000895d */ /* 0x002fea0003900000 */
[----:B------:R-:W1:Y:S02]  /*be00*/  @!P0 SYNCS.PHASECHK.TRANS64 P0, [R22+URZ+0x20], R13 ;  /* 0x0000200d160085a7 */ /* 0x000e64000800007f */
[----:B-1----:R-:W-:Y:S05]  /*be10*/  @!P0 BRA `(.L_x_298) ;  /* 0xfffffffc00f08947 */ /* 0x002fea000383ffff */
[----:B------:R-:W-:Y:S05]  /*be20*/  BRA `(.L_x_317) ;  /* 0xfffffff000447947 */ /* 0x000fea000383ffff */
.L_x_306:
[----:B------:R-:W-:Y:S01]  /*be30*/  BSSY B0, `(.L_x_318) ;  /* 0x0000006000007945 */ /* 0x000fe20003800000 */
[----:B------:R-:W-:-:S07]  /*be40*/  IMAD.MOV.U32 R15, RZ, RZ, -0x1 ;  /* 0xffffffffff0f7424 */ /* 0x000fce00078e00ff */
[----:B------:R-:W-:Y:S05]  /*be50*/  WARPSYNC.COLLECTIVE R15, `(.L_x_319) ;  /* 0x000000000f0c7348 */ /* 0x000fea0003c00000 */
[----:B------:R-:W-:Y:S02]  /*be60*/  ELECT P6, UR62, PT ;  /* 0x00000000003e782f */ /* 0x000fe400038c0000 */
[----:B------:R-:W-:Y:S01]  /*be70*/  MOV R14, UR62 ;  /* 0x0000003e000e7c02 */ /* 0x000fe20008000f00 */
[----:B------:R-:W-:Y:S10]  /*be80*/  ENDCOLLECTIVE ;  /* 0x000000000000791b */ /* 0x000ff40003800000 */
.L_x_319:
[----:B------:R-:W-:Y:S05]  /*be90*/  BSYNC B0 ;  /* 0x0000000000007941 */ /* 0x000fea0003800000 */
.L_x_318:
[----:B------:R-:W-:Y:S05]  /*bea0*/  BRA `(.L_x_320) ;  /* 0xfffffff800d07947 */ /* 0x000fea000383ffff */
.L_x_310:
[----:B0-----:R0:W1:Y:S02]  /*beb0*/  SYNCS.PHASECHK.TRANS64.TRYWAIT P0, [R7+URZ], R4 ;  /* 0x00000004070075a7 */ /* 0x001064000800017f */
[----:B-1----:R-:W-:Y:S05]  /*bec0*/  @!P0 NANOSLEEP.SYNCS 0x989680 ;  /* 0x009896800000895d */ /* 0x002fea0003900000 */
[----:B------:R-:W1:Y:S02]  /*bed0*/  @!P0 SYNCS.PHASECHK.TRANS64 P0, [R7+URZ], R4 ;  /* 0x00000004070085a7 */ /* 0x000e64000800007f */
[----:B-1----:R-:W-:Y:S05]  /*bee0*/  @!P0 BRA `(.L_x_310) ;  /* 0xfffffffc00f08947 */ /* 0x002fea000383ffff */
[----:B------:R-:W-:Y:S05]  /*bef0*/  BRA `(.L_x_321) ;  /* 0xfffffffc00107947 */ /* 0x000fea000383ffff */
.L_x_311:
[----:B0-----:R0:W1:Y:S02]  /*bf00*/  SYNCS.PHASECHK.TRANS64.TRYWAIT P0, [R8+URZ], R5 ;  /* 0x00000005080075a7 */ /* 0x001064000800017f */
[----:B-1----:R-:W-:Y:S05]  /*bf10*/  @!P0 NANOSLEEP.SYNCS 0x989680 ;  /* 0x009896800000895d */ /* 0x002fea0003900000 */
[----:B------:R-:W1:Y:S02]  /*bf20*/  @!P0 SYNCS.PHASECHK.TRANS64 P0, [R8+URZ], R5 ;  /* 0x00000005080085a7 */ /* 0x000e64000800007f */
[----:B-1----:R-:W-:Y:S05]  /*bf30*/  @!P0 BRA `(.L_x_311) ;  /* 0xfffffffc00f08947 */ /* 0x002fea000383ffff */
[----:B------:R-:W-:Y:S05]  /*bf40*/  BRA `(.L_x_322) ;  /* 0xfffffffc00207947 */ /* 0x000fea000383ffff */
.L_x_312:
[----:B-1----:R1:W2:Y:S02]  /*bf50*/  SYNCS.PHASECHK.TRANS64.TRYWAIT P0, [R11+URZ], R6 ;  /* 0x000000060b0075a7 */ /* 0x0022a4000800017f */
[----:B--2---:R-:W-:Y:S05]  /*bf60*/  @!P0 NANOSLEEP.SYNCS 0x989680 ;  /* 0x009896800000895d */ /* 0x004fea0003900000 */
[----:B------:R-:W2:Y:S02]  /*bf70*/  @!P0 SYNCS.PHASECHK.TRANS64 P0, [R11+URZ], R6 ;  /* 0x000000060b0085a7 */ /* 0x000ea4000800007f */
[----:B--2---:R-:W-:Y:S05]  /*bf80*/  @!P0 BRA `(.L_x_312) ;  /* 0xfffffffc00f08947 */ /* 0x004fea000383ffff */
[----:B------:R-:W-:Y:S05]  /*bf90*/  BRA `(.L_x_323) ;  /* 0xfffffffc00287947 */ /* 0x000fea000383ffff */
.L_x_324:
[----:B------:R-:W-:-:S00]  /*bfa0*/  BRA `(.L_x_324) ;  /* 0xfffffffc00fc7947 */ /* 0x000fc0000383ffff */
[----:B------:R-:W-:-:S00]  /*bfb0*/  NOP ;  /* 0x0000000000007918 */ /* 0x000fc00000000000 */
        /* <DEDUP_REMOVED lines=12> */
.L_x_325:


//--------------------- .nv.global.init           --------------------------
	.section	.nv.global.init,"aw",@progbits
.nv.global.init:
	.type		$str$22,@object
	.size		$str$22,($str$23 - $str$22)
$str$22:
        /*0000*/ 	.byte	0x6b, 0x5f, 0x74, 0x69, 0x6c, 0x65, 0x5f, 0x63, 0x6f, 0x75, 0x6e, 0x74, 0x20, 0x3e, 0x3d, 0x20
        /*0010*/ 	.byte	0x31, 0x00
	.type		$str$23,@object
	.size		$str$23,(__unnamed_1 - $str$23)
$str$23:
        /*0012*/ 	.byte	0x2f, 0x74, 0x6d, 0x70, 0x2f, 0x63, 0x75, 0x74, 0x6c, 0x61, 0x73, 0x73, 0x5f, 0x73, 0x77, 0x65
        /*0022*/ 	.byte	0x65, 0x70, 0x5f, 0x73, 0x72, 0x63, 0x2f, 0x69, 0x6e, 0x63, 0x6c, 0x75, 0x64, 0x65, 0x2f, 0x63
        /*0032*/ 	.byte	0x75, 0x74, 0x6c, 0x61, 0x73, 0x73, 0x2f, 0x67, 0x65, 0x6d, 0x6d, 0x2f, 0x63, 0x6f, 0x6c, 0x6c
        /*0042*/ 	.byte	0x65, 0x63, 0x74, 0x69, 0x76, 0x65, 0x2f, 0x73, 0x6d, 0x39, 0x30, 0x5f, 0x6d, 0x6d, 0x61, 0x5f
        /*0052*/ 	.byte	0x74, 0x6d, 0x61, 0x5f, 0x67, 0x6d, 0x6d, 0x61, 0x5f, 0x73, 0x73, 0x5f, 0x77, 0x61, 0x72, 0x70
        /*0062*/ 	.byte	0x73, 0x70, 0x65, 0x63, 0x69, 0x61, 0x6c, 0x69, 0x7a, 0x65, 0x64, 0x2e, 0x68, 0x70, 0x70, 0x00
	.type		__unnamed_1,@object
	.size		__unnamed_1,(.L_0 - __unnamed_1)
__unnamed_1:
        /*0072*/ 	.byte	0x76, 0x6f, 0x69, 0x64, 0x20, 0x63, 0x75, 0x74, 0x6c, 0x61, 0x73, 0x73, 0x3a, 0x3a, 0x67, 0x65
        /* <DEDUP_REMOVED lines=177> */
        /*0b92*/ 	.byte	0x69, 0x64, 0x65, 0x6e, 0x74, 0x69, 0x74, 0x79, 0x5d, 0x00
.L_0:


//--------------------- .nv.shared._ZN7cutlass13device_kernelINS_4gemm6kernel13GemmUniversalIN4cute5tupleIJiiiiEEENS1_10collective13CollectiveMmaINS1_34MainloopSm90TmaGmmaWarpSpecializedILi4ENS5_IJNS4_1CILi1EEENSA_ILi2EEESB_EEENS1_35KernelTmaWarpSpecializedCooperativeEEENS5_IJNSA_ILi128EEENSA_ILi256EEENSA_ILi64EEEEEENS_10tfloat32_tENS5_IJlSB_lEEESK_SL_NS4_8TiledMMAINS4_8MMA_AtomIJNS4_4SM904GMMA30MMA_64x256x8_F32TF32TF32_SS_TNILNSP_7ScaleInE1ELSR_1EEEEEENS4_6LayoutINS5_IJSC_SB_SB_EEENS5_IJSB_NSA_ILi0EEESW_EEEEENS5_IJNS4_10UnderscoreESZ_SZ_EEEEENS4_23SM90_TMA_LOAD_MULTICASTENS4_14ComposedLayoutINS4_7SwizzleILi3ELi4ELi3EEENS4_18smem_ptr_flag_bitsILi32EEENSU_INS5_IJNSA_ILi8EEENSA_ILi32EEEEEENS5_IJS19_SB_EEEEEEEvNS4_8identityENS4_13SM90_TMA_LOADES1D_vS1E_EENS_8epilogue10collective6detail29Sm90TmaWarpSpecializedAdapterINS1I_15DefaultEpilogueISK_SL_SL_NS1H_6thread17LinearCombinationISK_Li1EffLNS1M_9ScaleType4KindE0ELNS_15FloatRoundStyleE2ESK_EENS1_15EpilogueDefaultEEEEEvvEEEEvNT_6ParamsE --------------------------
	.section	.nv.shared._ZN7cutlass13device_kernelINS_4gemm6kernel13GemmUniversalIN4cute5tupleIJiiiiEEENS1_10collective13CollectiveMmaINS1_34MainloopSm90TmaGmmaWarpSpecializedILi4ENS5_IJNS4_1CILi1EEENSA_ILi2EEESB_EEENS1_35KernelTmaWarpSpecializedCooperativeEEENS5_IJNSA_ILi128EEENSA_ILi256EEENSA_ILi64EEEEEENS_10tfloat32_tENS5_IJlSB_lEEESK_SL_NS4_8TiledMMAINS4_8MMA_AtomIJNS4_4SM904GMMA30MMA_64x256x8_F32TF32TF32_SS_TNILNSP_7ScaleInE1ELSR_1EEEEEENS4_6LayoutINS5_IJSC_SB_SB_EEENS5_IJSB_NSA_ILi0EEESW_EEEEENS5_IJNS4_10UnderscoreESZ_SZ_EEEEENS4_23SM90_TMA_LOAD_MULTICASTENS4_14ComposedLayoutINS4_7SwizzleILi3ELi4ELi3EEENS4_18smem_ptr_flag_bitsILi32EEENSU_INS5_IJNSA_ILi8EEENSA_ILi32EEEEEENS5_IJS19_SB_EEEEEEEvNS4_8identityENS4_13SM90_TMA_LOADES1D_vS1E_EENS_8epilogue10collective6detail29Sm90TmaWarpSpecializedAdapterINS1I_15DefaultEpilogueISK_SL_SL_NS1H_6thread17LinearCombinationISK_Li1EffLNS1M_9ScaleType4KindE0ELNS_15FloatRoundStyleE2ESK_EENS1_15EpilogueDefaultEEEEEvvEEEEvNT_6ParamsE,"aw",@nobits
	.sectionflags	@""
	.align	16
	.zero		1024


//--------------------- .nv.shared.reserved.0     --------------------------
	.section	.nv.shared.reserved.0,"aw",@nobits
	.weak		__nv_reservedSMEM_offset_0_alias
	.size		__nv_reservedSMEM_offset_0_alias, 0, 0
	.other		__nv_reservedSMEM_offset_0_alias,@"STO_CUDA_RESERVED_SHARED STV_DEFAULT"
__nv_reservedSMEM_offset_0_alias:
	.zero		0


//--------------------- .nv.global                --------------------------
	.section	.nv.global,"aw",@nobits
.nv.global:
	.type		_ZN39_INTERNAL_6a19788a_4_k_cu_431c1e47_60654cute1_E,@object
	.size		_ZN39_INTERNAL_6a19788a_4_k_cu_431c1e47_60654cute1_E,(_ZN39_INTERNAL_6a19788a_4_k_cu_431c1e47_60654cuda3std3__45__cpo6cbeginE - _ZN39_INTERNAL_6a19788a_4_k_cu_431c1e47_60654cute1_E)
_ZN39_INTERNAL_6a19788a_4_k_cu_431c1e47_60654cute1_E:
	.zero		1
	.type		_ZN39_INTERNAL_6a19788a_4_k_cu_431c1e47_60654cuda3std3__45__cpo6cbeginE,@object
	.size		_ZN39_INTERNAL_6a19788a_4_k_cu_431c1e47_60654cuda3std3__45__cpo6cbeginE,(_ZN39_INTERNAL_6a19788a_4_k_cu_431c1e47_60654cuda3std3__48in_placeE - _ZN39_INTERNAL_6a19788a_4_k_cu_431c1e47_60654cuda3std3__45__cpo6cbeginE)
_ZN39_INTERNAL_6a19788a_4_k_cu_431c1e47_60654cuda3std3__45__cpo6cbeginE:
	.zero		1
	.type		_ZN39_INTERNAL_6a19788a_4_k_cu_431c1e47_60654cuda3std3__48in_placeE,@object
	.size		_ZN39_INTERNAL_6a19788a_4_k_cu_431c1e47_60654cuda3std3__48in_placeE,(_ZN39_INTERNAL_6a19788a_4_k_cu_431c1e47_60654cuda3std6ranges3__45__cpo9iter_moveE - _ZN39_INTERNAL_6a19788a_4_k_cu_431c1e47_60654cuda3std3__48in_placeE)
_ZN39_INTERNAL_6a19788a_4_k_cu_431c1e47_60654cuda3std3__48in_placeE:
	.zero		1
	.type		_ZN39_INTERNAL_6a19788a_4_k_cu_431c1e47_60654cuda3std6ranges3__45__cpo9iter_moveE,@object
	.size		_ZN39_INTERNAL_6a19788a_4_k_cu_431c1e47_60654cuda3std6ranges3__45__cpo9iter_moveE,(_ZN39_INTERNAL_6a19788a_4_k_cu_431c1e47_60654cuda3std3__45__cpo5beginE - _ZN39_INTERNAL_6a19788a_4_k_cu_431c1e47_60654cuda3std6ranges3__45__cpo9iter_moveE)
_ZN39_INTERNAL_6a19788a_4_k_cu_431c1e47_60654cuda3std6ranges3__45__cpo9iter_moveE:
	.zero		1
	.type		_ZN39_INTERNAL_6a19788a_4_k_cu_431c1e47_60654cuda3std3__45__cpo5beginE,@object
	.size		_ZN39_INTERNAL_6a19788a_4_k_cu_431c1e47_60654cuda3std3__45__cpo5beginE,(_ZN39_INTERNAL_6a19788a_4_k_cu_431c1e47_60654cuda3std3__441_GLOBAL__N__6a19788a_4_k_cu_431c1e47_60656ignoreE - _ZN39_INTERNAL_6a19788a_4_k_cu_431c1e47_60654cuda3std3__45__cpo5beginE)
_ZN39_INTERNAL_6a19788a_4_k_cu_431c1e47_60654cuda3std3__45__cpo5beginE:
	.zero		1
	.type		_ZN39_INTERNAL_6a19788a_4_k_cu_431c1e47_60654cuda3std3__441_GLOBAL__N__6a19788a_4_k_cu_431c1e47_60656ignoreE,@object
	.size		_ZN39_INTERNAL_6a19788a_4_k_cu_431c1e47_60654cuda3std3__441_GLOBAL__N__6a19788a_4_k_cu_431c1e47_60656ignoreE,(_ZN39_INTERNAL_6a19788a_4_k_cu_431c1e47_60654cute7productE - _ZN39_INTERNAL_6a19788a_4_k_cu_431c1e47_60654cuda3std3__441_GLOBAL__N__6a19788a_4_k_cu_431c1e47_60656ignoreE)
_ZN39_INTERNAL_6a19788a_4_k_cu_431c1e47_60654cuda3std3__441_GLOBAL__N__6a19788a_4_k_cu_431c1e47_60656ignoreE:
	.zero		1
	.type		_ZN39_INTERNAL_6a19788a_4_k_cu_431c1e47_60654cute7productE,@object
	.size		_ZN39_INTERNAL_6a19788a_4_k_cu_431c1e47_60654cute7productE,(_ZN39_INTERNAL_6a19788a_4_k_cu_431c1e47_60654cuda3std3__45__cpo3endE - _ZN39_INTERNAL_6a19788a_4_k_cu_431c1e47_60654cute7productE)
_ZN39_INTERNAL_6a19788a_4_k_cu_431c1e47_60654cute7productE:
	.zero		1
	.type		_ZN39_INTERNAL_6a19788a_4_k_cu_431c1e47_60654cuda3std3__45__cpo3endE,@object
	.size		_ZN39_INTERNAL_6a19788a_4_k_cu_431c1e47_60654cuda3std3__45__cpo3endE,(_ZN39_INTERNAL_6a19788a_4_k_cu_431c1e47_60654cuda3std3__419piecewise_constructE - _ZN39_INTERNAL_6a19788a_4_k_cu_431c1e47_60654cuda3std3__45__cpo3endE)
_ZN39_INTERNAL_6a19788a_4_k_cu_431c1e47_60654cuda3std3__45__cpo3endE:
	.zero		1
	.type		_ZN39_INTERNAL_6a19788a_4_k_cu_431c1e47_60654cuda3std3__419piecewise_constructE,@object
	.size		_ZN39_INTERNAL_6a19788a_4_k_cu_431c1e47_60654cuda3std3__419piecewise_constructE,(_ZN39_INTERNAL_6a19788a_4_k_cu_431c1e47_60654cuda3std3__45__cpo4cendE - _ZN39_INTERNAL_6a19788a_4_k_cu_431c1e47_60654cuda3std3__419piecewise_constructE)
_ZN39_INTERNAL_6a19788a_4_k_cu_431c1e47_60654cuda3std3__419piecewise_constructE:
	.zero		1
	.type		_ZN39_INTERNAL_6a19788a_4_k_cu_431c1e47_60654cuda3std3__45__cpo4cendE,@object
	.size		_ZN39_INTERNAL_6a19788a_4_k_cu_431c1e47_60654cuda3std3__45__cpo4cendE,(_ZN39_INTERNAL_6a19788a_4_k_cu_431c1e47_60654cuda3std6ranges3__45__cpo4swapE - _ZN39_INTERNAL_6a19788a_4_k_cu_431c1e47_60654cuda3std3__45__cpo4cendE)
_ZN39_INTERNAL_6a19788a_4_k_cu_431c1e47_60654cuda3std3__45__cpo4cendE:
	.zero		1
	.type		_ZN39_INTERNAL_6a19788a_4_k_cu_431c1e47_60654cuda3std6ranges3__45__cpo4swapE,@object
	.size		_ZN39_INTERNAL_6a19788a_4_k_cu_431c1e47_60654cuda3std6ranges3__45__cpo4swapE,(.L_8 - _ZN39_INTERNAL_6a19788a_4_k_cu_431c1e47_60654cuda3std6ranges3__45__cpo4swapE)
_ZN39_INTERNAL_6a19788a_4_k_cu_431c1e47_60654cuda3std6ranges3__45__cpo4swapE:
	.zero		1
.L_8:


//--------------------- .nv.constant0._ZN7cutlass13device_kernelINS_4gemm6kernel13GemmUniversalIN4cute5tupleIJiiiiEEENS1_10collective13CollectiveMmaINS1_34MainloopSm90TmaGmmaWarpSpecializedILi4ENS5_IJNS4_1CILi1EEENSA_ILi2EEESB_EEENS1_35KernelTmaWarpSpecializedCooperativeEEENS5_IJNSA_ILi128EEENSA_ILi256EEENSA_ILi64EEEEEENS_10tfloat32_tENS5_IJlSB_lEEESK_SL_NS4_8TiledMMAINS4_8MMA_AtomIJNS4_4SM904GMMA30MMA_64x256x8_F32TF32TF32_SS_TNILNSP_7ScaleInE1ELSR_1EEEEEENS4_6LayoutINS5_IJSC_SB_SB_EEENS5_IJSB_NSA_ILi0EEESW_EEEEENS5_IJNS4_10UnderscoreESZ_SZ_EEEEENS4_23SM90_TMA_LOAD_MULTICASTENS4_14ComposedLayoutINS4_7SwizzleILi3ELi4ELi3EEENS4_18smem_ptr_flag_bitsILi32EEENSU_INS5_IJNSA_ILi8EEENSA_ILi32EEEEEENS5_IJS19_SB_EEEEEEEvNS4_8identityENS4_13SM90_TMA_LOADES1D_vS1E_EENS_8epilogue10collective6detail29Sm90TmaWarpSpecializedAdapterINS1I_15DefaultEpilogueISK_SL_SL_NS1H_6thread17LinearCombinationISK_Li1EffLNS1M_9ScaleType4KindE0ELNS_15FloatRoundStyleE2ESK_EENS1_15EpilogueDefaultEEEEEvvEEEEvNT_6ParamsE --------------------------
	.section	.nv.constant0._ZN7cutlass13device_kernelINS_4gemm6kernel13GemmUniversalIN4cute5tupleIJiiiiEEENS1_10collective13CollectiveMmaINS1_34MainloopSm90TmaGmmaWarpSpecializedILi4ENS5_IJNS4_1CILi1EEENSA_ILi2EEESB_EEENS1_35KernelTmaWarpSpecializedCooperativeEEENS5_IJNSA_ILi128EEENSA_ILi256EEENSA_ILi64EEEEEENS_10tfloat32_tENS5_IJlSB_lEEESK_SL_NS4_8TiledMMAINS4_8MMA_AtomIJNS4_4SM904GMMA30MMA_64x256x8_F32TF32TF32_SS_TNILNSP_7ScaleInE1ELSR_1EEEEEENS4_6LayoutINS5_IJSC_SB_SB_EEENS5_IJSB_NSA_ILi0EEESW_EEEEENS5_IJNS4_10UnderscoreESZ_SZ_EEEEENS4_23SM90_TMA_LOAD_MULTICASTENS4_14ComposedLayoutINS4_7SwizzleILi3ELi4ELi3EEENS4_18smem_ptr_flag_bitsILi32EEENSU_INS5_IJNSA_ILi8EEENSA_ILi32EEEEEENS5_IJS19_SB_EEEEEEEvNS4_8identityENS4_13SM90_TMA_LOADES1D_vS1E_EENS_8epilogue10collective6detail29Sm90TmaWarpSpecializedAdapterINS1I_15DefaultEpilogueISK_SL_SL_NS1H_6thread17LinearCombinationISK_Li1EffLNS1M_9ScaleType4KindE0ELNS_15FloatRoundStyleE2ESK_EENS1_15EpilogueDefaultEEEEEvvEEEEvNT_6ParamsE,"a",@progbits
	.sectionflags	@""
	.align	4
.nv.constant0._ZN7cutlass13device_kernelINS_4gemm6kernel13GemmUniversalIN4cute5tupleIJiiiiEEENS1_10collective13CollectiveMmaINS1_34MainloopSm90TmaGmmaWarpSpecializedILi4ENS5_IJNS4_1CILi1EEENSA_ILi2EEESB_EEENS1_35KernelTmaWarpSpecializedCooperativeEEENS5_IJNSA_ILi128EEENSA_ILi256EEENSA_ILi64EEEEEENS_10tfloat32_tENS5_IJlSB_lEEESK_SL_NS4_8TiledMMAINS4_8MMA_AtomIJNS4_4SM904GMMA30MMA_64x256x8_F32TF32TF32_SS_TNILNSP_7ScaleInE1ELSR_1EEEEEENS4_6LayoutINS5_IJSC_SB_SB_EEENS5_IJSB_NSA_ILi0EEESW_EEEEENS5_IJNS4_10UnderscoreESZ_SZ_EEEEENS4_23SM90_TMA_LOAD_MULTICASTENS4_14ComposedLayoutINS4_7SwizzleILi3ELi4ELi3EEENS4_18smem_ptr_flag_bitsILi32EEENSU_INS5_IJNSA_ILi8EEENSA_ILi32EEEEEENS5_IJS19_SB_EEEEEEEvNS4_8identityENS4_13SM90_TMA_LOADES1D_vS1E_EENS_8epilogue10collective6detail29Sm90TmaWarpSpecializedAdapterINS1I_15DefaultEpilogueISK_SL_SL_NS1H_6thread17LinearCombinationISK_Li1EffLNS1M_9ScaleType4KindE0ELNS_15FloatRoundStyleE2ESK_EENS1_15EpilogueDefaultEEEEEvvEEEEvNT_6ParamsE:
	.zero		1664


//--------------------- SYMBOLS --------------------------

	.type		.nv.reservedSmem.offset0,@object
	.size		.nv.reservedSmem.offset0,0x4
	.type		__assertfail,@function
